def attn_fwd(
    Q,
    K,
    V,
    Out,
    Lse,
    sm_scale,
    stride_qz,
    stride_qh,
    stride_qm,
    stride_qk,
    stride_kz,
    stride_kh,
    stride_kn,
    stride_kk,
    stride_vz,
    stride_vh,
    stride_vn,
    stride_vk,
    stride_oz,
    stride_oh,
    stride_om,
    stride_ok,
    seqlen_q,
    seqlen_k,
    BLOCK_M: tl.constexpr,
    BLOCK_N: tl.constexpr,
    HEAD_DIM: tl.constexpr,
    CAUSAL: tl.constexpr,
):
    start_m = tl.program_id(0)
    off_hz = tl.program_id(1)
    q_off = off_hz * stride_qh
    k_off = off_hz * stride_kh
    v_off = off_hz * stride_vh
    offs_m = start_m * BLOCK_M + tl.arange(0, BLOCK_M)
    offs_d = tl.arange(0, HEAD_DIM)
    offs_n = tl.arange(0, BLOCK_N)
    q_ptrs = Q + q_off + offs_m[:, None] * stride_qm + offs_d[None, :] * stride_qk
    k_ptrs = K + k_off + offs_d[:, None] * stride_kk + offs_n[None, :] * stride_kn
    v_ptrs = V + v_off + offs_n[:, None] * stride_vn + offs_d[None, :] * stride_vk
    m_i = tl.full([BLOCK_M], float("-inf"), dtype=tl.float32)
    l_i = tl.zeros([BLOCK_M], dtype=tl.float32) + 1.0
    acc = tl.zeros([BLOCK_M, HEAD_DIM], dtype=tl.float32)
    q = tl.load(q_ptrs)
    acc, l_i, m_i = _attn_fwd_inner(
        acc,
        l_i,
        m_i,
        q,
        k_ptrs,
        v_ptrs,
        sm_scale,
        stride_kn,
        stride_vn,
        start_m,
        seqlen_k,
        BLOCK_M,
        BLOCK_N,
        HEAD_DIM,
        CAUSAL,
    )
    acc = acc / l_i[:, None]
    lse = m_i + tl.math.log2(l_i) / 1.4426950408889634
    o_ptrs = (
        Out
        + off_hz * stride_oh
        + offs_m[:, None] * stride_om
        + offs_d[None, :] * stride_ok
    )
    tl.store(o_ptrs, acc.to(Out.dtype.element_ty))
    tl.store(Lse + off_hz * seqlen_q + offs_m, lse)

# config = {"BLOCK_M": 32, "BLOCK_N": 32, "HEAD_DIM": 32, "arch": "sm_100", "causal": false, "dtype": "bf16", "num_stages": 3, "num_warps": 8}
# arch = sm_100


// ===== COMPILED SASS (sm_100a) =====

	.target	sm_100a

	.elftype	@"ET_EXEC"


//--------------------- .note.nv.tkinfo           --------------------------
	.section	.note.nv.tkinfo,"",@"SHT_NOTE"
	.sectionflags	@"SHF_NOTE_NV_TKINFO"
	.tkinfo
        /*0018*/ 	.word	0x00000081
        /*0030*/ 	.string	""
        /*0030*/ 	.string	"ptxas-blackwell"
        /*0030*/ 	.string	"Cuda compilation tools, release 12.9, V12.9.86"
        /*0030*/ 	.string	"Build cuda_12.9.r12.9/compiler.36037853_0"
        /*0030*/ 	.string	"-v  -suppress-debug-info  -lineinfo  -arch sm_100a "



//--------------------- .note.nv.cuver            --------------------------
	.section	.note.nv.cuver,"",@"SHT_NOTE"
	.sectionflags	@"SHF_NOTE_NV_CUVER"
        /*0018*/ 	.short	0x0001
        /*001a*/ 	.short	0x0064
        /*001c*/ 	.short	0x0001
        /*001e*/ 	.short	0x0000
        /*0020*/ 	.short	0x0001
        /*0022*/ 	.short	0x0000


//--------------------- .nv.info                  --------------------------
	.section	.nv.info,"",@"SHT_CUDA_INFO"
	.align	4


	//----- nvinfo : EIATTR_REGCOUNT
	.align		4
        /*0000*/ 	.byte	0x04, 0x2f
        /*0002*/ 	.short	(.L_2 - .L_1)
	.align		4
.L_1:
        /*0004*/ 	.word	index@(attn_fwd)
        /*0008*/ 	.word	0x00000050


	//----- nvinfo : EIATTR_FRAME_SIZE
	.align		4
.L_2:
        /*000c*/ 	.byte	0x04, 0x11
        /*000e*/ 	.short	(.L_4 - .L_3)
	.align		4
.L_3:
        /*0010*/ 	.word	index@(attn_fwd)
        /*0014*/ 	.word	0x00000000


	//----- nvinfo : EIATTR_MIN_STACK_SIZE
	.align		4
.L_4:
        /*0018*/ 	.byte	0x04, 0x12
        /*001a*/ 	.short	(.L_6 - .L_5)
	.align		4
.L_5:
        /*001c*/ 	.word	index@(attn_fwd)
        /*0020*/ 	.word	0x00000000
.L_6:


//--------------------- .nv.info.attn_fwd         --------------------------
	.section	.nv.info.attn_fwd,"",@"SHT_CUDA_INFO"
	.sectionflags	@""
	.align	4


	//----- nvinfo : EIATTR_CUDA_API_VERSION
	.align		4
        /*0000*/ 	.byte	0x04, 0x37
        /*0002*/ 	.short	(.L_8 - .L_7)
.L_7:
        /*0004*/ 	.word	0x00000081


	//----- nvinfo : EIATTR_KPARAM_INFO
	.align		4
.L_8:
        /*0008*/ 	.byte	0x04, 0x17
        /*000a*/ 	.short	(.L_10 - .L_9)
.L_9:
        /*000c*/ 	.word	0x00000000
        /*0010*/ 	.short	0x0019
        /*0012*/ 	.short	0x0080
        /*0014*/ 	.byte	0x00, 0xf4, 0x21, 0x00


	//----- nvinfo : EIATTR_KPARAM_INFO
	.align		4
.L_10:
        /*0018*/ 	.byte	0x04, 0x17
        /*001a*/ 	.short	(.L_12 - .L_11)
.L_11:
        /*001c*/ 	.word	0x00000000
        /*0020*/ 	.short	0x0018
        /*0022*/ 	.short	0x0078
        /*0024*/ 	.byte	0x00, 0xf4, 0x21, 0x00


	//----- nvinfo : EIATTR_KPARAM_INFO
	.align		4
.L_12:
        /*0028*/ 	.byte	0x04, 0x17
        /*002a*/ 	.short	(.L_14 - .L_13)
.L_13:
        /*002c*/ 	.word	0x00000000
        /*0030*/ 	.short	0x0017
        /*0032*/ 	.short	0x0070
        /*0034*/ 	.byte	0x00, 0xf0, 0x11, 0x00


	//----- nvinfo : EIATTR_KPARAM_INFO
	.align		4
.L_14:
        /*0038*/ 	.byte	0x04, 0x17
        /*003a*/ 	.short	(.L_16 - .L_15)
.L_15:
        /*003c*/ 	.word	0x00000000
        /*0040*/ 	.short	0x0016
        /*0042*/ 	.short	0x006c
        /*0044*/ 	.byte	0x00, 0xf0, 0x11, 0x00


	//----- nvinfo : EIATTR_KPARAM_INFO
	.align		4
.L_16:
        /*0048*/ 	.byte	0x04, 0x17
        /*004a*/ 	.short	(.L_18 - .L_17)
.L_17:
        /*004c*/ 	.word	0x00000000
        /*0050*/ 	.short	0x0015
        /*0052*/ 	.short	0x0068
        /*0054*/ 	.byte	0x00, 0xf0, 0x11, 0x00


	//----- nvinfo : EIATTR_KPARAM_INFO
	.align		4
.L_18:
        /*0058*/ 	.byte	0x04, 0x17
        /*005a*/ 	.short	(.L_20 - .L_19)
.L_19:
        /*005c*/ 	.word	0x00000000
        /*0060*/ 	.short	0x0014
        /*0062*/ 	.short	0x0064
        /*0064*/ 	.byte	0x00, 0xf0, 0x11, 0x00


	//----- nvinfo : EIATTR_KPARAM_INFO
	.align		4
.L_20:
        /*0068*/ 	.byte	0x04, 0x17
        /*006a*/ 	.short	(.L_22 - .L_21)
.L_21:
        /*006c*/ 	.word	0x00000000
        /*0070*/ 	.short	0x0013
        /*0072*/ 	.short	0x0060
        /*0074*/ 	.byte	0x00, 0xf0, 0x11, 0x00


	//----- nvinfo : EIATTR_KPARAM_INFO
	.align		4
.L_22:
        /*0078*/ 	.byte	0x04, 0x17
        /*007a*/ 	.short	(.L_24 - .L_23)
.L_23:
        /*007c*/ 	.word	0x00000000
        /*0080*/ 	.short	0x0012
        /*0082*/ 	.short	0x005c
        /*0084*/ 	.byte	0x00, 0xf0, 0x11, 0x00


	//----- nvinfo : EIATTR_KPARAM_INFO
	.align		4
.L_24:
        /*0088*/ 	.byte	0x04, 0x17
        /*008a*/ 	.short	(.L_26 - .L_25)
.L_25:
        /*008c*/ 	.word	0x00000000
        /*0090*/ 	.short	0x0011
        /*0092*/ 	.short	0x0058
        /*0094*/ 	.byte	0x00, 0xf0, 0x11, 0x00


	//----- nvinfo : EIATTR_KPARAM_INFO
	.align		4
.L_26:
        /*0098*/ 	.byte	0x04, 0x17
        /*009a*/ 	.short	(.L_28 - .L_27)
.L_27:
        /*009c*/ 	.word	0x00000000
        /*00a0*/ 	.short	0x0010
        /*00a2*/ 	.short	0x0054
        /*00a4*/ 	.byte	0x00, 0xf0, 0x11, 0x00


	//----- nvinfo : EIATTR_KPARAM_INFO
	.align		4
.L_28:
        /*00a8*/ 	.byte	0x04, 0x17
        /*00aa*/ 	.short	(.L_30 - .L_29)
.L_29:
        /*00ac*/ 	.word	0x00000000
        /*00b0*/ 	.short	0x000f
        /*00b2*/ 	.short	0x0050
        /*00b4*/ 	.byte	0x00, 0xf0, 0x11, 0x00


	//----- nvinfo : EIATTR_KPARAM_INFO
	.align		4
.L_30:
        /*00b8*/ 	.byte	0x04, 0x17
        /*00ba*/ 	.short	(.L_32 - .L_31)
.L_31:
        /*00bc*/ 	.word	0x00000000
        /*00c0*/ 	.short	0x000e
        /*00c2*/ 	.short	0x004c
        /*00c4*/ 	.byte	0x00, 0xf0, 0x11, 0x00


	//----- nvinfo : EIATTR_KPARAM_INFO
	.align		4
.L_32:
        /*00c8*/ 	.byte	0x04, 0x17
        /*00ca*/ 	.short	(.L_34 - .L_33)
.L_33:
        /*00cc*/ 	.word	0x00000000
        /*00d0*/ 	.short	0x000d
        /*00d2*/ 	.short	0x0048
        /*00d4*/ 	.byte	0x00, 0xf0, 0x11, 0x00


	//----- nvinfo : EIATTR_KPARAM_INFO
	.align		4
.L_34:
        /*00d8*/ 	.byte	0x04, 0x17
        /*00da*/ 	.short	(.L_36 - .L_35)
.L_35:
        /*00dc*/ 	.word	0x00000000
        /*00e0*/ 	.short	0x000c
        /*00e2*/ 	.short	0x0044
        /*00e4*/ 	.byte	0x00, 0xf0, 0x11, 0x00


	//----- nvinfo : EIATTR_KPARAM_INFO
	.align		4
.L_36:
        /*00e8*/ 	.byte	0x04, 0x17
        /*00ea*/ 	.short	(.L_38 - .L_37)
.L_37:
        /*00ec*/ 	.word	0x00000000
        /*00f0*/ 	.short	0x000b
        /*00f2*/ 	.short	0x0040
        /*00f4*/ 	.byte	0x00, 0xf0, 0x11, 0x00


	//----- nvinfo : EIATTR_KPARAM_INFO
	.align		4
.L_38:
        /*00f8*/ 	.byte	0x04, 0x17
        /*00fa*/ 	.short	(.L_40 - .L_39)
.L_39:
        /*00fc*/ 	.word	0x00000000
        /*0100*/ 	.short	0x000a
        /*0102*/ 	.short	0x003c
        /*0104*/ 	.byte	0x00, 0xf0, 0x11, 0x00


	//----- nvinfo : EIATTR_KPARAM_INFO
	.align		4
.L_40:
        /*0108*/ 	.byte	0x04, 0x17
        /*010a*/ 	.short	(.L_42 - .L_41)
.L_41:
        /*010c*/ 	.word	0x00000000
        /*0110*/ 	.short	0x0009
        /*0112*/ 	.short	0x0038
        /*0114*/ 	.byte	0x00, 0xf0, 0x11, 0x00


	//----- nvinfo : EIATTR_KPARAM_INFO
	.align		4
.L_42:
        /*0118*/ 	.byte	0x04, 0x17
        /*011a*/ 	.short	(.L_44 - .L_43)
.L_43:
        /*011c*/ 	.word	0x00000000
        /*0120*/ 	.short	0x0008
        /*0122*/ 	.short	0x0034
        /*0124*/ 	.byte	0x00, 0xf0, 0x11, 0x00


	//----- nvinfo : EIATTR_KPARAM_INFO
	.align		4
.L_44:
        /*0128*/ 	.byte	0x04, 0x17
        /*012a*/ 	.short	(.L_46 - .L_45)
.L_45:
        /*012c*/ 	.word	0x00000000
        /*0130*/ 	.short	0x0007
        /*0132*/ 	.short	0x0030
        /*0134*/ 	.byte	0x00, 0xf0, 0x11, 0x00


	//----- nvinfo : EIATTR_KPARAM_INFO
	.align		4
.L_46:
        /*0138*/ 	.byte	0x04, 0x17
        /*013a*/ 	.short	(.L_48 - .L_47)
.L_47:
        /*013c*/ 	.word	0x00000000
        /*0140*/ 	.short	0x0006
        /*0142*/ 	.short	0x002c
        /*0144*/ 	.byte	0x00, 0xf0, 0x11, 0x00


	//----- nvinfo : EIATTR_KPARAM_INFO
	.align		4
.L_48:
        /*0148*/ 	.byte	0x04, 0x17
        /*014a*/ 	.short	(.L_50 - .L_49)
.L_49:
        /*014c*/ 	.word	0x00000000
        /*0150*/ 	.short	0x0005
        /*0152*/ 	.short	0x0028
        /*0154*/ 	.byte	0x00, 0xf0, 0x11, 0x00


	//----- nvinfo : EIATTR_KPARAM_INFO
	.align		4
.L_50:
        /*0158*/ 	.byte	0x04, 0x17
        /*015a*/ 	.short	(.L_52 - .L_51)
.L_51:
        /*015c*/ 	.word	0x00000000
        /*0160*/ 	.short	0x0004
        /*0162*/ 	.short	0x0020
        /*0164*/ 	.byte	0x00, 0xf4, 0x21, 0x00


	//----- nvinfo : EIATTR_KPARAM_INFO
	.align		4
.L_52:
        /*0168*/ 	.byte	0x04, 0x17
        /*016a*/ 	.short	(.L_54 - .L_53)
.L_53:
        /*016c*/ 	.word	0x00000000
        /*0170*/ 	.short	0x0003
        /*0172*/ 	.short	0x0018
        /*0174*/ 	.byte	0x00, 0xf4, 0x21, 0x00


	//----- nvinfo : EIATTR_KPARAM_INFO
	.align		4
.L_54:
        /*0178*/ 	.byte	0x04, 0x17
        /*017a*/ 	.short	(.L_56 - .L_55)
.L_55:
        /*017c*/ 	.word	0x00000000
        /*0180*/ 	.short	0x0002
        /*0182*/ 	.short	0x0010
        /*0184*/ 	.byte	0x00, 0xf4, 0x21, 0x00


	//----- nvinfo : EIATTR_KPARAM_INFO
	.align		4
.L_56:
        /*0188*/ 	.byte	0x04, 0x17
        /*018a*/ 	.short	(.L_58 - .L_57)
.L_57:
        /*018c*/ 	.word	0x00000000
        /*0190*/ 	.short	0x0001
        /*0192*/ 	.short	0x0008
        /*0194*/ 	.byte	0x00, 0xf4, 0x21, 0x00


	//----- nvinfo : EIATTR_KPARAM_INFO
	.align		4
.L_58:
        /*0198*/ 	.byte	0x04, 0x17
        /*019a*/ 	.short	(.L_60 - .L_59)
.L_59:
        /*019c*/ 	.word	0x00000000
        /*01a0*/ 	.short	0x0000
        /*01a2*/ 	.short	0x0000
        /*01a4*/ 	.byte	0x00, 0xf4, 0x21, 0x00


	//----- nvinfo : EIATTR_SPARSE_MMA_MASK
	.align		4
.L_60:
        /*01a8*/ 	.byte	0x03, 0x50
        /*01aa*/ 	.short	0x0000


	//----- nvinfo : EIATTR_MAXREG_COUNT
	.align		4
        /*01ac*/ 	.byte	0x03, 0x1b
        /*01ae*/ 	.short	0x00ff


	//----- nvinfo : EIATTR_NUM_BARRIERS
	.align		4
        /*01b0*/ 	.byte	0x02, 0x4c
        /*01b2*/ 	.byte	0x01
	.zero		1


	//----- nvinfo : EIATTR_COOP_GROUP_MASK_REGIDS
	.align		4
        /*01b4*/ 	.byte	0x04, 0x29
        /*01b6*/ 	.short	(.L_62 - .L_61)


	//   ....[0]....
.L_61:
        /*01b8*/ 	.word	0xffffffff


	//   ....[1]....
        /*01bc*/ 	.word	0xffffffff


	//   ....[2]....
        /*01c0*/ 	.word	0xffffffff


	//   ....[3]....
        /*01c4*/ 	.word	0xffffffff


	//   ....[4]....
        /*01c8*/ 	.word	0xffffffff


	//   ....[5]....
        /*01cc*/ 	.word	0xffffffff


	//   ....[6]....
        /*01d0*/ 	.word	0xffffffff


	//   ....[7]....
        /*01d4*/ 	.word	0xffffffff


	//----- nvinfo : EIATTR_COOP_GROUP_INSTR_OFFSETS
	.align		4
.L_62:
        /*01d8*/ 	.byte	0x04, 0x28
        /*01da*/ 	.short	(.L_64 - .L_63)


	//   ....[0]....
.L_63:
        /*01dc*/ 	.word	0x00000c50


	//   ....[1]....
        /*01e0*/ 	.word	0x00000c80


	//   ....[2]....
        /*01e4*/ 	.word	0x00000ca0


	//   ....[3]....
        /*01e8*/ 	.word	0x00000cc0


	//   ....[4]....
        /*01ec*/ 	.word	0x000012f0


	//   ....[5]....
        /*01f0*/ 	.word	0x00001300


	//   ....[6]....
        /*01f4*/ 	.word	0x00001390


	//   ....[7]....
        /*01f8*/ 	.word	0x000013b0


	//----- nvinfo : EIATTR_VRC_CTA_INIT_COUNT
	.align		4
.L_64:
        /*01fc*/ 	.byte	0x02, 0x4a
	.zero		1
	.zero		1


	//----- nvinfo : EIATTR_EXIT_INSTR_OFFSETS
	.align		4
        /*0200*/ 	.byte	0x04, 0x1c
        /*0202*/ 	.short	(.L_66 - .L_65)


	//   ....[0]....
.L_65:
        /*0204*/ 	.word	0x00002190


	//   ....[1]....
        /*0208*/ 	.word	0x000021c0


	//----- nvinfo : EIATTR_REQNTID
	.align		4
.L_66:
        /*020c*/ 	.byte	0x04, 0x10
        /*020e*/ 	.short	(.L_68 - .L_67)
.L_67:
        /*0210*/ 	.word	0x00000100
        /*0214*/ 	.word	0x00000001
        /*0218*/ 	.word	0x00000001


	//----- nvinfo : EIATTR_CBANK_PARAM_SIZE
	.align		4
.L_68:
        /*021c*/ 	.byte	0x03, 0x19
        /*021e*/ 	.short	0x0088


	//----- nvinfo : EIATTR_PARAM_CBANK
	.align		4
        /*0220*/ 	.byte	0x04, 0x0a
        /*0222*/ 	.short	(.L_70 - .L_69)
	.align		4
.L_69:
        /*0224*/ 	.word	index@(.nv.constant0.attn_fwd)
        /*0228*/ 	.short	0x0380
        /*022a*/ 	.short	0x0088


	//----- nvinfo : EIATTR_SW_WAR
	.align		4
.L_70:
        /*022c*/ 	.byte	0x04, 0x36
        /*022e*/ 	.short	(.L_72 - .L_71)
.L_71:
        /*0230*/ 	.word	0x00000008
.L_72:


//--------------------- .nv.compat                --------------------------
	.section	.nv.compat,"",@"SHT_CUDA_COMPAT_INFO"
	.align	4
        /*0000*/ 	.byte	0x02, 0x02, 0x01, 0x00, 0x02, 0x05, 0x05, 0x00, 0x02, 0x03, 0x00, 0x00, 0x02, 0x06, 0x01, 0x00


//--------------------- .nv.callgraph             --------------------------
	.section	.nv.callgraph,"",@"SHT_CUDA_CALLGRAPH"
	.align	4
	.sectionentsize	8
	.align		4
        /*0000*/ 	.word	0x00000000
	.align		4
        /*0004*/ 	.word	0xffffffff
	.align		4
        /*0008*/ 	.word	0x00000000
	.align		4
        /*000c*/ 	.word	0xfffffffe
	.align		4
        /*0010*/ 	.word	0x00000000
	.align		4
        /*0014*/ 	.word	0xfffffffd
	.align		4
        /*0018*/ 	.word	0x00000000
	.align		4
        /*001c*/ 	.word	0xfffffffc


//--------------------- .nv.constant4             --------------------------
	.section	.nv.constant4,"a",@progbits
	.align	8
	.align		8
.nv.constant4:
        /*0000*/ 	.dword	_$_str


//--------------------- .text.attn_fwd            --------------------------
	.section	.text.attn_fwd,"ax",@progbits
	.align	128
        .global         attn_fwd
        .type           attn_fwd,@function
        .size           attn_fwd,(.L_x_3 - attn_fwd)
        .other          attn_fwd,@"STO_CUDA_ENTRY STV_DEFAULT"
attn_fwd:
.text.attn_fwd:
[----:B------:R-:W0:Y:S01]  /*0000*/  LDC R1, c[0x0][0x37c] ;  /* 0x0000df00ff017b82 */ /* 0x000e220000000800 */
[----:B------:R-:W1:Y:S07]  /*0010*/  S2R R26, SR_TID.X ;  /* 0x00000000001a7919 */ /* 0x000e6e0000002100 */
[----:B------:R-:W2:Y:S01]  /*0020*/  S2UR UR6, SR_CTAID.Y ;  /* 0x00000000000679c3 */ /* 0x000ea20000002600 */
[----:B------:R-:W2:Y:S01]  /*0030*/  LDCU.64 UR4, c[0x0][0x3b0] ;  /* 0x00007600ff0477ac */ /* 0x000ea20008000a00 */
[----:B------:R-:W3:Y:S01]  /*0040*/  S2R R3, SR_CTAID.X ;  /* 0x0000000000037919 */ /* 0x000ee20000002500 */
[----:B------:R-:W4:Y:S05]  /*0050*/  LDCU.64 UR10, c[0x0][0x358] ;  /* 0x00006b00ff0a77ac */ /* 0x000f2a0008000a00 */
[----:B------:R-:W5:Y:S08]  /*0060*/  LDC R4, c[0x0][0x3b8] ;  /* 0x0000ee00ff047b82 */ /* 0x000f700000000800 */
[----:B------:R-:W0:Y:S01]  /*0070*/  LDC.64 R14, c[0x0][0x380] ;  /* 0x0000e000ff0e7b82 */ /* 0x000e220000000a00 */
[----:B--2---:R-:W-:-:S04]  /*0080*/  UIMAD UR4, UR6, UR4, URZ ;  /* 0x00000004060472a4 */ /* 0x004fc8000f8e02ff */
[----:B------:R-:W-:Y:S01]  /*0090*/  USHF.L.U32 UR7, UR4, 0x1, URZ ;  /* 0x0000000104077899 */ /* 0x000fe200080006ff */
[----:B-1----:R-:W-:Y:S02]  /*00a0*/  LOP3.LUT R24, R26, 0x1f, RZ, 0xc0, !PT ;  /* 0x0000001f1a187812 */ /* 0x002fe400078ec0ff */
[----:B------:R-:W-:Y:S02]  /*00b0*/  SHF.R.U32.HI R10, RZ, 0x5, R26 ;  /* 0x00000005ff0a7819 */ /* 0x000fe4000001161a */
[----:B---3--:R-:W-:Y:S02]  /*00c0*/  LEA R0, R3, R24, 0x5 ;  /* 0x0000001803007211 */ /* 0x008fe400078e28ff */
[----:B------:R-:W-:Y:S02]  /*00d0*/  SGXT.U32 R10, R10, 0x3 ;  /* 0x000000030a0a781a */ /* 0x000fe40000000000 */
[----:B------:R-:W-:Y:S01]  /*00e0*/  LEA.HI R8, R26, 0x18, RZ, 0x1b ;  /* 0x000000181a087811 */ /* 0x000fe200078fd8ff */
[----:B------:R-:W-:Y:S01]  /*00f0*/  IMAD R2, R0, UR5, RZ ;  /* 0x0000000500027c24 */ /* 0x000fe2000f8e02ff */
[----:B------:R-:W-:Y:S01]  /*0100*/  UIMAD.WIDE UR4, UR4, 0x2, URZ ;  /* 0x00000002040478a5 */ /* 0x000fe2000f8e02ff */
[----:B-----5:R-:W-:-:S02]  /*0110*/  IMAD R5, R10, R4, RZ ;  /* 0x000000040a057224 */ /* 0x020fc400078e02ff */
[----:B------:R-:W-:Y:S01]  /*0120*/  IMAD R9, R8, R4, RZ ;  /* 0x0000000408097224 */ /* 0x000fe200078e02ff */
[C---:B------:R-:W-:Y:S01]  /*0130*/  SHF.L.U32 R3, R2.reuse, 0x1, RZ ;  /* 0x0000000102037819 */ /* 0x040fe200000006ff */
[----:B------:R-:W-:Y:S01]  /*0140*/  IMAD.HI R2, R2, 0x2, RZ ;  /* 0x0000000202027827 */ /* 0x000fe200078e02ff */
[C---:B------:R-:W-:Y:S02]  /*0150*/  LEA R7, R4.reuse, R5, 0x3 ;  /* 0x0000000504077211 */ /* 0x040fe400078e18ff */
[----:B0-----:R-:W-:Y:S01]  /*0160*/  IADD3 R14, P0, P1, R3, UR7, R14 ;  /* 0x00000007030e7c10 */ /* 0x001fe2000f91e00e */
[----:B------:R-:W-:Y:S01]  /*0170*/  UMOV UR4, 0x400 ;  /* 0x0000040000047882 */ /* 0x000fe20000000000 */
[----:B------:R-:W-:Y:S01]  /*0180*/  LEA R3, R4, R7, 0x3 ;  /* 0x0000000704037211 */ /* 0x000fe200078e18ff */
[----:B------:R-:W0:Y:S01]  /*0190*/  LDCU UR7, c[0x0][0x3f0] ;  /* 0x00007e00ff0777ac */ /* 0x000e220008000800 */
[----:B------:R-:W-:Y:S02]  /*01a0*/  IADD3.X R2, PT, PT, R2, UR5, R15, P0, P1 ;  /* 0x0000000502027c10 */ /* 0x000fe400087e240f */
[----:B------:R-:W-:-:S02]  /*01b0*/  LEA R4, P0, R5, R14, 0x1 ;  /* 0x0000000e05047211 */ /* 0x000fc400078008ff */
[-C--:B------:R-:W-:Y:S02]  /*01c0*/  LEA R6, P1, R7, R14.reuse, 0x1 ;  /* 0x0000000e07067211 */ /* 0x080fe400078208ff */
[-C--:B------:R-:W-:Y:S02]  /*01d0*/  LEA R12, P2, R3, R14.reuse, 0x1 ;  /* 0x0000000e030c7211 */ /* 0x080fe400078408ff */
[----:B------:R-:W-:Y:S02]  /*01e0*/  LEA R14, P3, R9, R14, 0x1 ;  /* 0x0000000e090e7211 */ /* 0x000fe400078608ff */
[-C--:B------:R-:W-:Y:S02]  /*01f0*/  LEA.HI.X.SX32 R5, R5, R2.reuse, 0x1, P0 ;  /* 0x0000000205057211 */ /* 0x080fe400000f0eff */
[-C--:B------:R-:W-:Y:S02]  /*0200*/  LEA.HI.X.SX32 R7, R7, R2.reuse, 0x1, P1 ;  /* 0x0000000207077211 */ /* 0x080fe400008f0eff */
[----:B------:R-:W-:-:S02]  /*0210*/  LEA.HI.X.SX32 R13, R3, R2, 0x1, P2 ;  /* 0x00000002030d7211 */ /* 0x000fc400010f0eff */
[----:B------:R-:W-:Y:S01]  /*0220*/  LEA.HI.X.SX32 R15, R9, R2, 0x1, P3 ;  /* 0x00000002090f7211 */ /* 0x000fe200018f0eff */
[----:B----4-:R-:W2:Y:S04]  /*0230*/  LDG.E.U16 R5, desc[UR10][R4.64] ;  /* 0x0000000a04057981 */ /* 0x010ea8000c1e1500 */
[----:B------:R-:W3:Y:S04]  /*0240*/  LDG.E.U16 R7, desc[UR10][R6.64] ;  /* 0x0000000a06077981 */ /* 0x000ee8000c1e1500 */
[----:B------:R-:W4:Y:S04]  /*0250*/  LDG.E.U16 R13, desc[UR10][R12.64] ;  /* 0x0000000a0c0d7981 */ /* 0x000f28000c1e1500 */
[----:B------:R-:W5:Y:S01]  /*0260*/  LDG.E.U16 R15, desc[UR10][R14.64] ;  /* 0x0000000a0e0f7981 */ /* 0x000f62000c1e1500 */
[----:B------:R-:W1:Y:S01]  /*0270*/  S2UR UR5, SR_CgaCtaId ;  /* 0x00000000000579c3 */ /* 0x000e620000008800 */
[C---:B------:R-:W-:Y:S01]  /*0280*/  LOP3.LUT R2, R26.reuse, 0xc0, RZ, 0xc0, !PT ;  /* 0x000000c01a027812 */ /* 0x040fe200078ec0ff */
[----:B0-----:R-:W-:Y:S01]  /*0290*/  UISETP.GE.AND UP0, UPT, UR7, 0x1, UPT ;  /* 0x000000010700788c */ /* 0x001fe2000bf06270 */
[----:B------:R-:W-:-:S02]  /*02a0*/  SHF.L.U32 R3, R26, 0x1, RZ ;  /* 0x000000011a037819 */ /* 0x000fc400000006ff */
[----:B------:R-:W-:Y:S02]  /*02b0*/  CS2R R32, SRZ ;  /* 0x0000000000207805 */ /* 0x000fe4000001ff00 */
[----:B------:R-:W-:Y:S02]  /*02c0*/  SHF.R.U32.HI R2, RZ, 0x2, R2 ;  /* 0x00000002ff027819 */ /* 0x000fe40000011602 */
[----:B------:R-:W-:Y:S02]  /*02d0*/  CS2R R34, SRZ ;  /* 0x0000000000227805 */ /* 0x000fe4000001ff00 */
[----:B------:R-:W-:Y:S02]  /*02e0*/  MOV R48, 0xff800000 ;  /* 0xff80000000307802 */ /* 0x000fe40000000f00 */
[----:B------:R-:W-:Y:S02]  /*02f0*/  CS2R R28, SRZ ;  /* 0x00000000001c7805 */ /* 0x000fe4000001ff00 */
[----:B------:R-:W-:-:S02]  /*0300*/  LOP3.LUT R2, R2, 0x1fe, R3, 0x78, !PT ;  /* 0x000001fe02027812 */ /* 0x000fc400078e7803 */
[----:B------:R-:W-:Y:S02]  /*0310*/  CS2R R30, SRZ ;  /* 0x00000000001e7805 */ /* 0x000fe4000001ff00 */
[----:B------:R-:W-:Y:S02]  /*0320*/  MOV R54, 0x3f800000 ;  /* 0x3f80000000367802 */ /* 0x000fe40000000f00 */
[----:B------:R-:W-:Y:S02]  /*0330*/  CS2R R16, SRZ ;  /* 0x0000000000107805 */ /* 0x000fe4000001ff00 */
[----:B------:R-:W-:Y:S02]  /*0340*/  MOV R53, 0x3f800000 ;  /* 0x3f80000000357802 */ /* 0x000fe40000000f00 */
[----:B------:R-:W-:Y:S02]  /*0350*/  CS2R R18, SRZ ;  /* 0x0000000000127805 */ /* 0x000fe4000001ff00 */
[----:B------:R-:W-:-:S02]  /*0360*/  MOV R49, 0xff800000 ;  /* 0xff80000000317802 */ /* 0x000fc40000000f00 */
[----:B------:R-:W-:Y:S02]  /*0370*/  CS2R R20, SRZ ;  /* 0x0000000000147805 */ /* 0x000fe4000001ff00 */
[----:B------:R-:W-:Y:S02]  /*0380*/  CS2R R22, SRZ ;  /* 0x0000000000167805 */ /* 0x000fe4000001ff00 */
[C---:B------:R-:W-:Y:S02]  /*0390*/  SHF.L.U32 R9, R26.reuse, 0x3, RZ ;  /* 0x000000031a097819 */ /* 0x040fe400000006ff */
[----:B------:R-:W-:Y:S01]  /*03a0*/  SHF.L.U32 R11, R26, 0x5, RZ ;  /* 0x000000051a0b7819 */ /* 0x000fe200000006ff */
[----:B-1----:R-:W-:-:S09]  /*03b0*/  ULEA UR5, UR5, UR4, 0x18 ;  /* 0x0000000405057291 */ /* 0x002fd2000f8ec0ff */
[----:B--2---:R0:W-:Y:S04]  /*03c0*/  STS.U16 [R2+UR5], R5 ;  /* 0x0000000502007988 */ /* 0x0041e80008000405 */
[----:B---3--:R0:W-:Y:S04]  /*03d0*/  STS.U16 [R2+UR5+0x200], R7 ;  /* 0x0002000702007988 */ /* 0x0081e80008000405 */
[----:B----4-:R0:W-:Y:S04]  /*03e0*/  STS.U16 [R2+UR5+0x400], R13 ;  /* 0x0004000d02007988 */ /* 0x0101e80008000405 */
[----:B-----5:R0:W-:Y:S01]  /*03f0*/  STS.U16 [R2+UR5+0x600], R15 ;  /* 0x0006000f02007988 */ /* 0x0201e20008000405 */
[----:B------:R-:W-:Y:S05]  /*0400*/  BRA.U !UP0, `(.L_x_0) ;  /* 0x0000001108307547 */ /* 0x000fea000b800000 */
[----:B0-----:R-:W0:Y:S01]  /*0410*/  LDC.64 R6, c[0x0][0x3c0] ;  /* 0x0000f000ff067b82 */ /* 0x001e220000000a00 */
[----:B------:R-:W1:Y:S01]  /*0420*/  LDCU UR4, c[0x0][0x3c8] ;  /* 0x00007900ff0477ac */ /* 0x000e620008000800 */
[----:B------:R-:W-:Y:S02]  /*0430*/  SHF.L.U32 R12, R26, 0x6, RZ ;  /* 0x000000061a0c7819 */ /* 0x000fe400000006ff */
[----:B------:R-:W-:Y:S02]  /*0440*/  CS2R R32, SRZ ;  /* 0x0000000000207805 */ /* 0x000fe4000001ff00 */
[----:B------:R-:W-:Y:S01]  /*0450*/  LOP3.LUT R13, R3, 0x10, RZ, 0xc0, !PT ;  /* 0x00000010030d7812 */ /* 0x000fe200078ec0ff */
[----:B------:R-:W2:Y:S01]  /*0460*/  LDCU.64 UR8, c[0x0][0x388] ;  /* 0x00007100ff0877ac */ /* 0x000ea20008000a00 */
[----:B------:R-:W-:Y:S02]  /*0470*/  LOP3.LUT R14, R12, 0x1c0, RZ, 0xc0, !PT ;  /* 0x000001c00c0e7812 */ /* 0x000fe400078ec0ff */
[----:B------:R-:W-:Y:S01]  /*0480*/  CS2R R34, SRZ ;  /* 0x0000000000227805 */ /* 0x000fe2000001ff00 */
[----:B------:R-:W3:Y:S01]  /*0490*/  LDC.64 R4, c[0x0][0x3d0] ;  /* 0x0000f400ff047b82 */ /* 0x000ee20000000a00 */
[----:B------:R-:W4:Y:S01]  /*04a0*/  LDCU.64 UR12, c[0x0][0x390] ;  /* 0x00007200ff0c77ac */ /* 0x000f220008000a00 */
[----:B------:R-:W-:-:S02]  /*04b0*/  LOP3.LUT R16, R14, 0x30, R9, 0xf8, !PT ;  /* 0x000000300e107812 */ /* 0x000fc400078ef809 */
[----:B------:R-:W-:Y:S02]  /*04c0*/  CS2R R28, SRZ ;  /* 0x00000000001c7805 */ /* 0x000fe4000001ff00 */
[----:B------:R-:W-:Y:S02]  /*04d0*/  LOP3.LUT R13, R13, 0x20, R26, 0xf8, !PT ;  /* 0x000000200d0d7812 */ /* 0x000fe400078ef81a */
[----:B------:R-:W-:Y:S02]  /*04e0*/  CS2R R30, SRZ ;  /* 0x00000000001e7805 */ /* 0x000fe4000001ff00 */
[----:B------:R-:W-:Y:S02]  /*04f0*/  LOP3.LUT R52, R11, 0x200, RZ, 0xc0, !PT ;  /* 0x000002000b347812 */ /* 0x000fe400078ec0ff */
[----:B------:R-:W-:Y:S01]  /*0500*/  CS2R R18, SRZ ;  /* 0x0000000000127805 */ /* 0x000fe2000001ff00 */
[----:B------:R-:W5:Y:S01]  /*0510*/  LDC R17, c[0x0][0x3d8] ;  /* 0x0000f600ff117b82 */ /* 0x000f620000000800 */
[----:B------:R-:W-:-:S02]  /*0520*/  LOP3.LUT R13, R16, R13, RZ, 0x3c, !PT ;  /* 0x0000000d100d7212 */ /* 0x000fc400078e3cff */
[----:B------:R-:W-:Y:S01]  /*0530*/  CS2R R20, SRZ ;  /* 0x0000000000147805 */ /* 0x000fe2000001ff00 */
[----:B-1----:R-:W-:Y:S01]  /*0540*/  IMAD R12, R24, UR4, RZ ;  /* 0x00000004180c7c24 */ /* 0x002fe2000f8e02ff */
[----:B------:R-:W-:Y:S02]  /*0550*/  LOP3.LUT R3, R16, 0x30, R3, 0x78, !PT ;  /* 0x0000003010037812 */ /* 0x000fe400078e7803 */
[----:B------:R-:W-:Y:S02]  /*0560*/  CS2R R22, SRZ ;  /* 0x0000000000167805 */ /* 0x000fe4000001ff00 */
[----:B------:R-:W-:Y:S01]  /*0570*/  IADD3 R52, PT, PT, R13, UR5, R52 ;  /* 0x000000050d347c10 */ /* 0x000fe2000fffe034 */
[----:B------:R-:W-:Y:S01]  /*0580*/  UMOV UR4, URZ ;  /* 0x000000ff00047c82 */ /* 0x000fe20008000000 */
[----:B0-----:R-:W-:Y:S01]  /*0590*/  IMAD R6, R6, UR6, RZ ;  /* 0x0000000606067c24 */ /* 0x001fe2000f8e02ff */
[----:B------:R-:W-:Y:S02]  /*05a0*/  SHF.L.U32 R14, R12, 0x1, RZ ;  /* 0x000000010c0e7819 */ /* 0x000fe400000006ff */
[----:B------:R-:W-:-:S02]  /*05b0*/  MOV R54, 0x3f800000 ;  /* 0x3f80000000367802 */ /* 0x000fc40000000f00 */
[C---:B------:R-:W-:Y:S01]  /*05c0*/  SHF.L.U32 R9, R6.reuse, 0x1, RZ ;  /* 0x0000000106097819 */ /* 0x040fe200000006ff */
[----:B------:R-:W-:Y:S01]  /*05d0*/  IMAD.HI R6, R6, 0x2, RZ ;  /* 0x0000000206067827 */ /* 0x000fe200078e02ff */
[----:B------:R-:W-:Y:S02]  /*05e0*/  MOV R61, 0xff800000 ;  /* 0xff800000003d7802 */ /* 0x000fe40000000f00 */
[----:B--2---:R-:W-:Y:S01]  /*05f0*/  IADD3 R71, P0, P1, R14, UR8, R9 ;  /* 0x000000080e477c10 */ /* 0x004fe2000f91e009 */
[----:B------:R-:W-:Y:S01]  /*0600*/  IMAD.HI R9, R12, 0x2, RZ ;  /* 0x000000020c097827 */ /* 0x000fe200078e02ff */
[----:B------:R-:W-:Y:S01]  /*0610*/  MOV R56, 0xff800000 ;  /* 0xff80000000387802 */ /* 0x000fe20000000f00 */
[----:B------:R-:W0:Y:S01]  /*0620*/  LDCU UR8, c[0x0][0x3a8] ;  /* 0x00007500ff0877ac */ /* 0x000e220008000800 */
[----:B------:R-:W-:Y:S01]  /*0630*/  MOV R53, 0x3f800000 ;  /* 0x3f80000000357802 */ /* 0x000fe20000000f00 */
[----:B------:R-:W-:Y:S01]  /*0640*/  IMAD R12, R10, R7, RZ ;  /* 0x000000070a0c7224 */ /* 0x000fe200078e02ff */
[----:B------:R-:W-:Y:S01]  /*0650*/  IADD3.X R15, PT, PT, R9, UR9, R6, P0, P1 ;  /* 0x00000009090f7c10 */ /* 0x000fe200087e2406 */
[----:B---3--:R-:W-:-:S02]  /*0660*/  IMAD R4, R4, UR6, RZ ;  /* 0x0000000604047c24 */ /* 0x008fc4000f8e02ff */
[----:B------:R-:W-:Y:S01]  /*0670*/  IMAD R24, R24, R5, RZ ;  /* 0x0000000518187224 */ /* 0x000fe200078e02ff */
[C---:B------:R-:W-:Y:S01]  /*0680*/  LEA R6, R7.reuse, R12, 0x3 ;  /* 0x0000000c07067211 */ /* 0x040fe200078e18ff */
[----:B-----5:R-:W-:Y:S01]  /*0690*/  IMAD R13, R10, R17, RZ ;  /* 0x000000110a0d7224 */ /* 0x020fe200078e02ff */
[C---:B------:R-:W-:Y:S01]  /*06a0*/  SHF.L.U32 R11, R4.reuse, 0x1, RZ ;  /* 0x00000001040b7819 */ /* 0x040fe200000006ff */
[----:B------:R-:W-:Y:S01]  /*06b0*/  IMAD.HI R10, R4, 0x2, RZ ;  /* 0x00000002040a7827 */ /* 0x000fe200078e02ff */
[----:B------:R-:W-:Y:S02]  /*06c0*/  SHF.L.U32 R14, R24, 0x1, RZ ;  /* 0x00000001180e7819 */ /* 0x000fe400000006ff */
[----:B------:R-:W-:Y:S01]  /*06d0*/  LEA R4, R7, R6, 0x3 ;  /* 0x0000000607047211 */ /* 0x000fe200078e18ff */
[----:B------:R-:W-:Y:S01]  /*06e0*/  IMAD R9, R8, R7, RZ ;  /* 0x0000000708097224 */ /* 0x000fe200078e02ff */
[----:B----4-:R-:W-:Y:S01]  /*06f0*/  IADD3 R63, P4, P5, R14, UR12, R11 ;  /* 0x0000000c0e3f7c10 */ /* 0x010fe2000fd9e00b */
[----:B------:R-:W-:Y:S01]  /*0700*/  IMAD.HI R11, R24, 0x2, RZ ;  /* 0x00000002180b7827 */ /* 0x000fe200078e02ff */
[----:B------:R-:W-:-:S02]  /*0710*/  LEA R72, P2, R4, R71, 0x1 ;  /* 0x0000004704487211 */ /* 0x000fc400078408ff */
[----:B------:R-:W-:Y:S01]  /*0720*/  LEA R14, R17, R13, 0x3 ;  /* 0x0000000d110e7211 */ /* 0x000fe200078e18ff */
[----:B------:R-:W-:Y:S01]  /*0730*/  IMAD R8, R8, R17, RZ ;  /* 0x0000001108087224 */ /* 0x000fe200078e02ff */
[----:B------:R-:W-:Y:S02]  /*0740*/  LEA.HI.X.SX32 R73, R4, R15, 0x1, P2 ;  /* 0x0000000f04497211 */ /* 0x000fe400010f0eff */
[-C--:B------:R-:W-:Y:S02]  /*0750*/  LEA R76, P0, R12, R71.reuse, 0x1 ;  /* 0x000000470c4c7211 */ /* 0x080fe400078008ff */
[-C--:B------:R-:W-:Y:S02]  /*0760*/  LEA R74, P1, R6, R71.reuse, 0x1 ;  /* 0x00000047064a7211 */ /* 0x080fe400078208ff */
[----:B------:R-:W-:Y:S02]  /*0770*/  LEA R70, P3, R9, R71, 0x1 ;  /* 0x0000004709467211 */ /* 0x000fe400078608ff */
[----:B------:R-:W-:-:S02]  /*0780*/  LEA R4, R17, R14, 0x3 ;  /* 0x0000000e11047211 */ /* 0x000fc400078e18ff */
[----:B------:R-:W-:Y:S02]  /*0790*/  CS2R R16, SRZ ;  /* 0x0000000000107805 */ /* 0x000fe4000001ff00 */
[-C--:B------:R-:W-:Y:S02]  /*07a0*/  LEA.HI.X.SX32 R77, R12, R15.reuse, 0x1, P0 ;  /* 0x0000000f0c4d7211 */ /* 0x080fe400000f0eff */
[-C--:B------:R-:W-:Y:S02]  /*07b0*/  LEA.HI.X.SX32 R75, R6, R15.reuse, 0x1, P1 ;  /* 0x0000000f064b7211 */ /* 0x080fe400008f0eff */
[----:B------:R-:W-:Y:S02]  /*07c0*/  LEA.HI.X.SX32 R71, R9, R15, 0x1, P3 ;  /* 0x0000000f09477211 */ /* 0x000fe400018f0eff */
[----:B------:R-:W-:Y:S02]  /*07d0*/  IADD3.X R11, PT, PT, R11, UR13, R10, P4, P5 ;  /* 0x0000000d0b0b7c10 */ /* 0x000fe4000a7ea40a */
[----:B------:R-:W-:-:S02]  /*07e0*/  LEA R64, P2, R4, R63, 0x1 ;  /* 0x0000003f04407211 */ /* 0x000fc400078408ff */
[CC--:B------:R-:W-:Y:S02]  /*07f0*/  LEA R68, P0, R13.reuse, R63.reuse, 0x1 ;  /* 0x0000003f0d447211 */ /* 0x0c0fe400078008ff */
[-C--:B------:R-:W-:Y:S02]  /*0800*/  LEA R66, P1, R14, R63.reuse, 0x1 ;  /* 0x0000003f0e427211 */ /* 0x080fe400078208ff */
[----:B------:R-:W-:Y:S02]  /*0810*/  LEA R62, P3, R8, R63, 0x1 ;  /* 0x0000003f083e7211 */ /* 0x000fe400078608ff */
[-C--:B------:R-:W-:Y:S02]  /*0820*/  LEA.HI.X.SX32 R65, R4, R11.reuse, 0x1, P2 ;  /* 0x0000000b04417211 */ /* 0x080fe400010f0eff */
[-C--:B------:R-:W-:Y:S02]  /*0830*/  LEA.HI.X.SX32 R69, R13, R11.reuse, 0x1, P0 ;  /* 0x0000000b0d457211 */ /* 0x080fe400000f0eff */
[----:B------:R-:W-:-:S02]  /*0840*/  LEA.HI.X.SX32 R67, R14, R11, 0x1, P1 ;  /* 0x0000000b0e437211 */ /* 0x000fc400008f0eff */
[----:B------:R-:W-:Y:S02]  /*0850*/  LEA.HI.X.SX32 R63, R8, R11, 0x1, P3 ;  /* 0x0000000b083f7211 */ /* 0x000fe400018f0eff */
[----:B------:R-:W-:Y:S02]  /*0860*/  MOV R6, RZ ;  /* 0x000000ff00067202 */ /* 0x000fe40000000f00 */
[----:B0-----:R-:W-:-:S07]  /*0870*/  MOV R4, RZ ;  /* 0x000000ff00047202 */ /* 0x001fce0000000f00 */
.L_x_1:
[----:B------:R-:W-:-:S04]  /*0880*/  IMAD.WIDE R12, R6, 0x2, R72 ;  /* 0x00000002060c7825 */ /* 0x000fc800078e0248 */
[C---:B------:R-:W-:Y:S02]  /*0890*/  IMAD.WIDE R8, R6.reuse, 0x2, R76 ;  /* 0x0000000206087825 */ /* 0x040fe400078e024c */
[----:B------:R-:W2:Y:S02]  /*08a0*/  LDG.E.U16 R13, desc[UR10][R12.64] ;  /* 0x0000000a0c0d7981 */ /* 0x000ea4000c1e1500 */
[C---:B------:R-:W-:Y:S02]  /*08b0*/  IMAD.WIDE R10, R6.reuse, 0x2, R74 ;  /* 0x00000002060a7825 */ /* 0x040fe400078e024a */
[----:B------:R0:W3:Y:S02]  /*08c0*/  LDG.E.U16 R27, desc[UR10][R8.64] ;  /* 0x0000000a081b7981 */ /* 0x0000e4000c1e1500 */
[----:B------:R-:W-:Y:S02]  /*08d0*/  IMAD.WIDE R14, R6, 0x2, R70 ;  /* 0x00000002060e7825 */ /* 0x000fe400078e0246 */
[----:B------:R1:W4:Y:S04]  /*08e0*/  LDG.E.U16 R37, desc[UR10][R10.64] ;  /* 0x0000000a0a257981 */ /* 0x000328000c1e1500 */
[----:B------:R-:W5:Y:S01]  /*08f0*/  LDG.E.U16 R41, desc[UR10][R14.64] ;  /* 0x0000000a0e297981 */ /* 0x000f62000c1e1500 */
[----:B------:R-:W-:Y:S01]  /*0900*/  BAR.SYNC.DEFER_BLOCKING 0x0 ;  /* 0x0000000000007b1d */ /* 0x000fe20000010000 */
[----:B------:R-:W-:-:S04]  /*0910*/  IMAD.WIDE R24, R4, 0x2, R68 ;  /* 0x0000000204187825 */ /* 0x000fc800078e0244 */
[----:B------:R-:W-:-:S04]  /*0920*/  IMAD.WIDE R48, R4, 0x2, R66 ;  /* 0x0000000204307825 */ /* 0x000fc800078e0242 */
[----:B0-----:R-:W-:-:S04]  /*0930*/  IMAD.WIDE R8, R4, 0x2, R64 ;  /* 0x0000000204087825 */ /* 0x001fc800078e0240 */
[----:B-1----:R-:W-:Y:S01]  /*0940*/  IMAD.WIDE R10, R4, 0x2, R62 ;  /* 0x00000002040a7825 */ /* 0x002fe200078e023e */
[----:B--2---:R-:W-:Y:S04]  /*0950*/  STS.U16 [R2+UR5+0xc00], R13 ;  /* 0x000c000d02007988 */ /* 0x004fe80008000405 */
[----:B---3--:R-:W-:Y:S04]  /*0960*/  STS.U16 [R2+UR5+0x800], R27 ;  /* 0x0008001b02007988 */ /* 0x008fe80008000405 */
[----:B----4-:R-:W-:Y:S04]  /*0970*/  STS.U16 [R2+UR5+0xa00], R37 ;  /* 0x000a002502007988 */ /* 0x010fe80008000405 */
[----:B-----5:R-:W-:Y:S01]  /*0980*/  STS.U16 [R2+UR5+0xe00], R41 ;  /* 0x000e002902007988 */ /* 0x020fe20008000405 */
[----:B------:R-:W-:Y:S06]  /*0990*/  BAR.SYNC.DEFER_BLOCKING 0x0 ;  /* 0x0000000000007b1d */ /* 0x000fec0000010000 */
[----:B------:R-:W2:Y:S04]  /*09a0*/  LDG.E.U16 R58, desc[UR10][R24.64] ;  /* 0x0000000a183a7981 */ /* 0x000ea8000c1e1500 */
[----:B------:R-:W3:Y:S04]  /*09b0*/  LDG.E.U16 R59, desc[UR10][R48.64] ;  /* 0x0000000a303b7981 */ /* 0x000ee8000c1e1500 */
[----:B------:R-:W4:Y:S04]  /*09c0*/  LDG.E.U16 R57, desc[UR10][R8.64] ;  /* 0x0000000a08397981 */ /* 0x000f28000c1e1500 */
[----:B------:R0:W5:Y:S04]  /*09d0*/  LDG.E.U16 R55, desc[UR10][R10.64] ;  /* 0x0000000a0a377981 */ /* 0x000168000c1e1500 */
[----:B------:R-:W-:Y:S04]  /*09e0*/  LDSM.16.MT88.4 R36, [R52] ;  /* 0x000000003424783b */ /* 0x000fe80000004200 */
[----:B------:R-:W1:Y:S04]  /*09f0*/  LDSM.16.M88.4 R12, [R3+UR5+0x800] ;  /* 0x00080005030c783b */ /* 0x000e680008000200 */
[----:B------:R-:W1:Y:S04]  /*0a00*/  LDSM.16.MT88.4 R44, [R52+0x400] ;  /* 0x00040000342c783b */ /* 0x000e680000004200 */
[----:B0-----:R-:W0:Y:S04]  /*0a10*/  LDSM.16.M88.4 R8, [R3+UR5+0xa00] ;  /* 0x000a00050308783b */ /* 0x001e280008000200 */
[----:B------:R-:W0:Y:S04]  /*0a20*/  LDSM.16.M88.4 R40, [R3+UR5+0xc00] ;  /* 0x000c00050328783b */ /* 0x000e280008000200 */
[----:B------:R-:W0:Y:S01]  /*0a30*/  LDSM.16.M88.4 R24, [R3+UR5+0xe00] ;  /* 0x000e00050318783b */ /* 0x000e220008000200 */
[----:B------:R-:W-:Y:S01]  /*0a40*/  BAR.SYNC.DEFER_BLOCKING 0x0 ;  /* 0x0000000000007b1d */ /* 0x000fe20000010000 */
[----:B-1----:R-:W-:-:S15]  /*0a50*/  HMMA.16816.F32.BF16 R48, R36, R12, RZ ;  /* 0x0000000c2430723c */ /* 0x002fde00000418ff */
[----:B------:R-:W-:-:S05]  /*0a60*/  NOP ;  /* 0x0000000000007918 */ /* 0x000fca0000000000 */
[----:B------:R-:W-:Y:S08]  /*0a70*/  HMMA.16816.F32.BF16 R12, R44, R14, R48 ;  /* 0x0000000e2c0c723c */ /* 0x000ff00000041830 */
[----:B0-----:R-:W-:-:S15]  /*0a80*/  HMMA.16816.F32.BF16 R48, R36, R8, RZ ;  /* 0x000000082430723c */ /* 0x001fde00000418ff */
[----:B------:R-:W-:-:S05]  /*0a90*/  NOP ;  /* 0x0000000000007918 */ /* 0x000fca0000000000 */
[----:B------:R-:W-:Y:S08]  /*0aa0*/  HMMA.16816.F32.BF16 R8, R44, R10, R48 ;  /* 0x0000000a2c08723c */ /* 0x000ff00000041830 */
[C---:B------:R-:W-:Y:S08]  /*0ab0*/  HMMA.16816.F32.BF16 R48, R36.reuse, R40, RZ ;  /* 0x000000282430723c */ /* 0x040ff000000418ff */
[----:B------:R-:W-:-:S12]  /*0ac0*/  HMMA.16816.F32.BF16 R36, R36, R24, RZ ;  /* 0x000000182424723c */ /* 0x000fd800000418ff */
[C---:B------:R-:W-:Y:S08]  /*0ad0*/  HMMA.16816.F32.BF16 R40, R44.reuse, R42, R48 ;  /* 0x0000002a2c28723c */ /* 0x040ff00000041830 */
[----:B------:R-:W-:Y:S01]  /*0ae0*/  HMMA.16816.F32.BF16 R44, R44, R26, R36 ;  /* 0x0000001a2c2c723c */ /* 0x000fe20000041824 */
[----:B------:R-:W-:Y:S01]  /*0af0*/  FMUL R24, R12, UR8 ;  /* 0x000000080c187c20 */ /* 0x000fe20008400000 */
[----:B------:R-:W-:Y:S01]  /*0b00*/  FMUL R25, R13, UR8 ;  /* 0x000000080d197c20 */ /* 0x000fe20008400000 */
[----:B------:R-:W-:Y:S01]  /*0b10*/  FMUL R26, R8, UR8 ;  /* 0x00000008081a7c20 */ /* 0x000fe20008400000 */
[----:B------:R-:W-:-:S04]  /*0b20*/  FMUL R27, R9, UR8 ;  /* 0x00000008091b7c20 */ /* 0x000fc80008400000 */
[----:B------:R-:W-:-:S03]  /*0b30*/  FMNMX3 R26, R24, R25, R26, !PT ;  /* 0x00000019181a7276 */ /* 0x000fc6000780001a */
[----:B------:R-:W-:Y:S01]  /*0b40*/  FMUL R36, R40, UR8 ;  /* 0x0000000828247c20 */ /* 0x000fe20008400000 */
[----:B------:R-:W-:-:S04]  /*0b50*/  FMUL R24, R41, UR8 ;  /* 0x0000000829187c20 */ /* 0x000fc80008400000 */
[----:B------:R-:W-:-:S03]  /*0b60*/  FMNMX3 R26, R26, R27, R36, !PT ;  /* 0x0000001b1a1a7276 */ /* 0x000fc60007800024 */
[----:B------:R-:W-:Y:S01]  /*0b70*/  FMUL R25, R44, UR8 ;  /* 0x000000082c197c20 */ /* 0x000fe20008400000 */
[----:B------:R-:W-:-:S04]  /*0b80*/  FMUL R27, R10, UR8 ;  /* 0x000000080a1b7c20 */ /* 0x000fc80008400000 */
[----:B------:R-:W-:Y:S01]  /*0b90*/  FMNMX3 R37, R26, R24, R25, !PT ;  /* 0x000000181a257276 */ /* 0x000fe20007800019 */
[----:B------:R-:W-:Y:S01]  /*0ba0*/  FMUL R25, R14, UR8 ;  /* 0x000000080e197c20 */ /* 0x000fe20008400000 */
[----:B------:R-:W-:Y:S01]  /*0bb0*/  FMUL R26, R15, UR8 ;  /* 0x000000080f1a7c20 */ /* 0x000fe20008400000 */
[----:B------:R-:W-:-:S04]  /*0bc0*/  FMUL R36, R45, UR8 ;  /* 0x000000082d247c20 */ /* 0x000fc80008400000 */
[----:B------:R-:W-:Y:S01]  /*0bd0*/  FMNMX3 R27, R25, R26, R27, !PT ;  /* 0x0000001a191b7276 */ /* 0x000fe2000780001b */
[----:B------:R-:W-:Y:S01]  /*0be0*/  FMUL R25, R11, UR8 ;  /* 0x000000080b197c20 */ /* 0x000fe20008400000 */
[----:B------:R-:W-:Y:S01]  /*0bf0*/  FMUL R26, R42, UR8 ;  /* 0x000000082a1a7c20 */ /* 0x000fe20008400000 */
[----:B------:R-:W-:-:S04]  /*0c00*/  FMNMX R24, R36, R37, !PT ;  /* 0x0000002524187209 */ /* 0x000fc80007800000 */
[----:B------:R-:W-:Y:S01]  /*0c10*/  FMNMX3 R27, R27, R25, R26, !PT ;  /* 0x000000191b1b7276 */ /* 0x000fe2000780001a */
[----:B------:R-:W-:Y:S01]  /*0c20*/  FMUL R25, R43, UR8 ;  /* 0x000000082b197c20 */ /* 0x000fe20008400000 */
[----:B------:R-:W-:Y:S01]  /*0c30*/  FMUL R26, R46, UR8 ;  /* 0x000000082e1a7c20 */ /* 0x000fe20008400000 */
[----:B------:R-:W-:Y:S01]  /*0c40*/  FMUL R36, R47, UR8 ;  /* 0x000000082f247c20 */ /* 0x000fe20008400000 */
[----:B------:R-:W0:Y:S03]  /*0c50*/  SHFL.BFLY PT, R37, R24, 0x2, 0x1f ;  /* 0x0c401f0018257f89 */ /* 0x000e2600000e0000 */
[----:B------:R-:W-:-:S04]  /*0c60*/  FMNMX3 R25, R27, R25, R26, !PT ;  /* 0x000000191b197276 */ /* 0x000fc8000780001a */
[----:B------:R-:W-:-:S05]  /*0c70*/  FMNMX R25, R36, R25, !PT ;  /* 0x0000001924197209 */ /* 0x000fca0007800000 */
[----:B------:R-:W1:Y:S01]  /*0c80*/  SHFL.BFLY PT, R36, R25, 0x2, 0x1f ;  /* 0x0c401f0019247f89 */ /* 0x000e6200000e0000 */
[----:B0-----:R-:W-:-:S05]  /*0c90*/  FMNMX R26, R24, R37, !PT ;  /* 0x00000025181a7209 */ /* 0x001fca0007800000 */
[----:B------:R-:W0:Y:S01]  /*0ca0*/  SHFL.BFLY PT, R48, R26, 0x1, 0x1f ;  /* 0x0c201f001a307f89 */ /* 0x000e2200000e0000 */
[----:B-1----:R-:W-:-:S05]  /*0cb0*/  FMNMX R24, R25, R36, !PT ;  /* 0x0000002419187209 */ /* 0x002fca0007800000 */
[----:B------:R-:W1:Y:S01]  /*0cc0*/  SHFL.BFLY PT, R49, R24, 0x1, 0x1f ;  /* 0x0c201f0018317f89 */ /* 0x000e6200000e0000 */
[----:B0-----:R-:W-:-:S05]  /*0cd0*/  FMNMX3 R48, R26, R48, R61, !PT ;  /* 0x000000301a307276 */ /* 0x001fca000780003d */
[----:B------:R-:W-:-:S04]  /*0ce0*/  FFMA R8, R8, UR8, -R48 ;  /* 0x0000000808087c23 */ /* 0x000fc80008000830 */
[----:B------:R-:W-:Y:S01]  /*0cf0*/  FMUL R8, R8, 1.4426950216293334961 ;  /* 0x3fb8aa3b08087820 */ /* 0x000fe20000400000 */
[----:B-1----:R-:W-:Y:S01]  /*0d00*/  FMNMX3 R49, R24, R49, R56, !PT ;  /* 0x0000003118317276 */ /* 0x002fe20007800038 */
[----:B------:R-:W-:-:S04]  /*0d10*/  FFMA R9, R9, UR8, -R48 ;  /* 0x0000000809097c23 */ /* 0x000fc80008000830 */
[--C-:B------:R-:W-:Y:S01]  /*0d20*/  FFMA R10, R10, UR8, -R49.reuse ;  /* 0x000000080a0a7c23 */ /* 0x100fe20008000831 */
[----:B------:R-:W-:Y:S01]  /*0d30*/  FMUL R9, R9, 1.4426950216293334961 ;  /* 0x3fb8aa3b09097820 */ /* 0x000fe20000400000 */
[----:B------:R-:W-:Y:S02]  /*0d40*/  FFMA R11, R11, UR8, -R49 ;  /* 0x000000080b0b7c23 */ /* 0x000fe40008000831 */
[----:B------:R-:W-:Y:S01]  /*0d50*/  FMUL R10, R10, 1.4426950216293334961 ;  /* 0x3fb8aa3b0a0a7820 */ /* 0x000fe20000400000 */
[----:B------:R-:W-:Y:S02]  /*0d60*/  FADD R24, -R48, R61 ;  /* 0x0000003d30187221 */ /* 0x000fe40000000100 */
[----:B------:R-:W-:Y:S01]  /*0d70*/  MUFU.EX2 R61, R9 ;  /* 0x00000009003d7308 */ /* 0x000fe20000000800 */
[--C-:B------:R-:W-:Y:S01]  /*0d80*/  FFMA R12, R12, UR8, -R48.reuse ;  /* 0x000000080c0c7c23 */ /* 0x100fe20008000830 */
[----:B------:R-:W-:Y:S01]  /*0d90*/  FFMA R13, R13, UR8, -R48 ;  /* 0x000000080d0d7c23 */ /* 0x000fe20008000830 */
[--C-:B------:R-:W-:Y:S01]  /*0da0*/  FFMA R14, R14, UR8, -R49.reuse ;  /* 0x000000080e0e7c23 */ /* 0x100fe20008000831 */
[----:B------:R-:W-:Y:S01]  /*0db0*/  FFMA R15, R15, UR8, -R49 ;  /* 0x000000080f0f7c23 */ /* 0x000fe20008000831 */
[----:B--2---:R0:W-:Y:S04]  /*0dc0*/  STS.U16 [R2+UR5+0x800], R58 ;  /* 0x0008003a02007988 */ /* 0x0041e80008000405 */
[----:B---3--:R-:W-:Y:S04]  /*0dd0*/  STS.U16 [R2+UR5+0xa00], R59 ;  /* 0x000a003b02007988 */ /* 0x008fe80008000405 */
[----:B----4-:R-:W-:Y:S04]  /*0de0*/  STS.U16 [R2+UR5+0xc00], R57 ;  /* 0x000c003902007988 */ /* 0x010fe80008000405 */
[----:B-----5:R1:W-:Y:S01]  /*0df0*/  STS.U16 [R2+UR5+0xe00], R55 ;  /* 0x000e003702007988 */ /* 0x0203e20008000405 */
[----:B0-----:R0:W-:Y:S02]  /*0e00*/  MUFU.EX2 R58, R8 ;  /* 0x00000008003a7308 */ /* 0x0011e40000000800 */
[----:B0-----:R-:W-:-:S04]  /*0e10*/  FADD R8, -R49, R56 ;  /* 0x0000003831087221 */ /* 0x001fc80000000100 */
[----:B------:R-:W-:Y:S02]  /*0e20*/  FMUL R8, R8, 1.4426950216293334961 ;  /* 0x3fb8aa3b08087820 */ /* 0x000fe40000400000 */
[----:B------:R-:W-:Y:S01]  /*0e30*/  MUFU.EX2 R56, R10 ;  /* 0x0000000a00387308 */ /* 0x000fe20000000800 */
[----:B-1----:R-:W-:-:S07]  /*0e40*/  FMUL R55, R11, 1.4426950216293334961 ;  /* 0x3fb8aa3b0b377820 */ /* 0x002fce0000400000 */
[----:B------:R0:W-:Y:S01]  /*0e50*/  MUFU.EX2 R50, R8 ;  /* 0x0000000800327308 */ /* 0x0001e20000000800 */
[----:B------:R-:W-:Y:S01]  /*0e60*/  BAR.SYNC.DEFER_BLOCKING 0x0 ;  /* 0x0000000000007b1d */ /* 0x000fe20000010000 */
[----:B------:R-:W-:Y:S01]  /*0e70*/  FMUL R12, R12, 1.4426950216293334961 ;  /* 0x3fb8aa3b0c0c7820 */ /* 0x000fe20000400000 */
[----:B------:R-:W-:Y:S01]  /*0e80*/  FMUL R13, R13, 1.4426950216293334961 ;  /* 0x3fb8aa3b0d0d7820 */ /* 0x000fe20000400000 */
[----:B------:R-:W-:Y:S01]  /*0e90*/  FMUL R14, R14, 1.4426950216293334961 ;  /* 0x3fb8aa3b0e0e7820 */ /* 0x000fe20000400000 */
[----:B------:R-:W-:Y:S01]  /*0ea0*/  FMUL R15, R15, 1.4426950216293334961 ;  /* 0x3fb8aa3b0f0f7820 */ /* 0x000fe20000400000 */
[----:B------:R-:W-:Y:S02]  /*0eb0*/  FMUL R24, R24, 1.4426950216293334961 ;  /* 0x3fb8aa3b18187820 */ /* 0x000fe40000400000 */
[----:B------:R-:W-:Y:S01]  /*0ec0*/  MUFU.EX2 R12, R12 ;  /* 0x0000000c000c7308 */ /* 0x000fe20000000800 */
[----:B0-----:R-:W0:Y:S07]  /*0ed0*/  LDSM.16.M88.4 R8, [R3+UR5+0xa00] ;  /* 0x000a00050308783b */ /* 0x001e2e0008000200 */
[----:B------:R-:W1:Y:S08]  /*0ee0*/  MUFU.EX2 R13, R13 ;  /* 0x0000000d000d7308 */ /* 0x000e700000000800 */
[----:B------:R2:W3:Y:S08]  /*0ef0*/  MUFU.EX2 R51, R24 ;  /* 0x0000001800337308 */ /* 0x0004f00000000800 */
[----:B------:R-:W-:Y:S01]  /*0f00*/  MUFU.EX2 R14, R14 ;  /* 0x0000000e000e7308 */ /* 0x000fe20000000800 */
[----:B--2---:R-:W2:Y:S07]  /*0f10*/  LDSM.16.M88.4 R24, [R3+UR5+0x800] ;  /* 0x000800050318783b */ /* 0x004eae0008000200 */
[----:B------:R-:W4:Y:S08]  /*0f20*/  MUFU.EX2 R15, R15 ;  /* 0x0000000f000f7308 */ /* 0x000f300000000800 */
[----:B------:R-:W5:Y:S01]  /*0f30*/  MUFU.EX2 R55, R55 ;  /* 0x0000003700377308 */ /* 0x000f620000000800 */
[----:B-1----:R-:W-:Y:S01]  /*0f40*/  F2FP.BF16.F32.PACK_AB R36, R13, R12 ;  /* 0x0000000c0d24723e */ /* 0x002fe200000010ff */
[----:B---3--:R-:W-:Y:S01]  /*0f50*/  FMUL R28, R51, R28 ;  /* 0x0000001c331c7220 */ /* 0x008fe20000400000 */
[----:B------:R-:W-:Y:S01]  /*0f60*/  F2FP.BF16.F32.PACK_AB R38, R61, R58 ;  /* 0x0000003a3d26723e */ /* 0x000fe200000010ff */
[----:B------:R-:W-:Y:S01]  /*0f70*/  FMUL R29, R51, R29 ;  /* 0x0000001d331d7220 */ /* 0x000fe20000400000 */
[C---:B------:R-:W-:Y:S01]  /*0f80*/  FMUL R30, R50.reuse, R30 ;  /* 0x0000001e321e7220 */ /* 0x040fe20000400000 */
[----:B------:R-:W-:Y:S01]  /*0f90*/  FMUL R31, R50, R31 ;  /* 0x0000001f321f7220 */ /* 0x000fe20000400000 */
[----:B----4-:R-:W-:Y:S01]  /*0fa0*/  F2FP.BF16.F32.PACK_AB R37, R15, R14 ;  /* 0x0000000e0f25723e */ /* 0x010fe200000010ff */
[----:B------:R-:W-:Y:S01]  /*0fb0*/  FFMA R41, R41, UR8, -R48 ;  /* 0x0000000829297c23 */ /* 0x000fe20008000830 */
[----:B-----5:R-:W-:Y:S01]  /*0fc0*/  F2FP.BF16.F32.PACK_AB R39, R55, R56 ;  /* 0x000000383727723e */ /* 0x020fe200000010ff */
[----:B------:R-:W-:-:S06]  /*0fd0*/  FADD R57, R12, R13 ;  /* 0x0000000d0c397221 */ /* 0x000fcc0000000000 */
[C---:B0-----:R-:W-:Y:S01]  /*0fe0*/  HMMA.16816.F32.BF16 R28, R36.reuse, R8, R28 ;  /* 0x00000008241c723c */ /* 0x041fe2000004181c */
[----:B------:R-:W-:Y:S01]  /*0ff0*/  FMUL R9, R41, 1.4426950216293334961 ;  /* 0x3fb8aa3b29097820 */ /* 0x000fe20000400000 */
[----:B------:R-:W-:Y:S02]  /*1000*/  FADD R41, R14, R15 ;  /* 0x0000000f0e297221 */ /* 0x000fe40000000000 */
[----:B------:R-:W0:Y:S01]  /*1010*/  LDSM.16.M88.4 R12, [R3+UR5+0xc00] ;  /* 0x000c0005030c783b */ /* 0x000e220008000200 */
[--C-:B------:R-:W-:Y:S01]  /*1020*/  FFMA R40, R40, UR8, -R48.reuse ;  /* 0x0000000828287c23 */ /* 0x100fe20008000830 */
[C---:B------:R-:W-:Y:S01]  /*1030*/  FMUL R32, R51.reuse, R32 ;  /* 0x0000002033207220 */ /* 0x040fe20000400000 */
[----:B------:R-:W-:Y:S01]  /*1040*/  FMUL R33, R51, R33 ;  /* 0x0000002133217220 */ /* 0x000fe20000400000 */
[C---:B------:R-:W-:Y:S01]  /*1050*/  FMUL R34, R50.reuse, R34 ;  /* 0x0000002232227220 */ /* 0x040fe20000400000 */
[----:B------:R-:W-:Y:S01]  /*1060*/  FMUL R35, R50, R35 ;  /* 0x0000002332237220 */ /* 0x000fe20000400000 */
[--C-:B------:R-:W-:Y:S01]  /*1070*/  FFMA R42, R42, UR8, -R49.reuse ;  /* 0x000000082a2a7c23 */ /* 0x100fe20008000831 */
[----:B------:R-:W-:Y:S01]  /*1080*/  FMUL R8, R40, 1.4426950216293334961 ;  /* 0x3fb8aa3b28087820 */ /* 0x000fe20000400000 */
[--C-:B------:R-:W-:Y:S01]  /*1090*/  FFMA R44, R44, UR8, -R48.reuse ;  /* 0x000000082c2c7c23 */ /* 0x100fe20008000830 */
[--C-:B------:R-:W-:Y:S01]  /*10a0*/  FFMA R43, R43, UR8, -R49.reuse ;  /* 0x000000082b2b7c23 */ /* 0x100fe20008000831 */
[----:B------:R-:W-:Y:S01]  /*10b0*/  FMUL R42, R42, 1.4426950216293334961 ;  /* 0x3fb8aa3b2a2a7820 */ /* 0x000fe20000400000 */
[----:B------:R-:W-:Y:S01]  /*10c0*/  FFMA R45, R45, UR8, -R48 ;  /* 0x000000082d2d7c23 */ /* 0x000fe20008000830 */
[----:B--2---:R-:W-:Y:S01]  /*10d0*/  HMMA.16816.F32.BF16 R32, R36, R24, R32 ;  /* 0x000000182420723c */ /* 0x004fe20000041820 */
[--C-:B------:R-:W-:Y:S01]  /*10e0*/  FFMA R46, R46, UR8, -R49.reuse ;  /* 0x000000082e2e7c23 */ /* 0x100fe20008000831 */
[----:B------:R-:W1:Y:S01]  /*10f0*/  MUFU.EX2 R8, R8 ;  /* 0x0000000800087308 */ /* 0x000e620000000800 */
[----:B------:R-:W-:Y:S01]  /*1100*/  FMUL R24, R44, 1.4426950216293334961 ;  /* 0x3fb8aa3b2c187820 */ /* 0x000fe20000400000 */
[----:B------:R-:W-:Y:S01]  /*1110*/  FMUL R43, R43, 1.4426950216293334961 ;  /* 0x3fb8aa3b2b2b7820 */ /* 0x000fe20000400000 */
[----:B------:R-:W-:Y:S01]  /*1120*/  FMUL R25, R45, 1.4426950216293334961 ;  /* 0x3fb8aa3b2d197820 */ /* 0x000fe20000400000 */
[----:B------:R-:W-:Y:S01]  /*1130*/  FMUL R45, R46, 1.4426950216293334961 ;  /* 0x3fb8aa3b2e2d7820 */ /* 0x000fe20000400000 */
[----:B------:R-:W-:-:S03]  /*1140*/  FFMA R47, R47, UR8, -R49 ;  /* 0x000000082f2f7c23 */ /* 0x000fc60008000831 */
[----:B------:R-:W2:Y:S01]  /*1150*/  MUFU.EX2 R44, R42 ;  /* 0x0000002a002c7308 */ /* 0x000ea20000000800 */
[----:B------:R-:W-:Y:S01]  /*1160*/  FADD R58, R58, R57 ;  /* 0x000000393a3a7221 */ /* 0x000fe20000000000 */
[----:B------:R-:W-:Y:S01]  /*1170*/  FMUL R46, R47, 1.4426950216293334961 ;  /* 0x3fb8aa3b2f2e7820 */ /* 0x000fe20000400000 */
[----:B------:R-:W-:-:S05]  /*1180*/  FMUL R16, R51, R16 ;  /* 0x0000001033107220 */ /* 0x000fca0000400000 */
[----:B------:R-:W3:Y:S01]  /*1190*/  MUFU.EX2 R9, R9 ;  /* 0x0000000900097308 */ /* 0x000ee20000000800 */
[----:B------:R-:W-:Y:S01]  /*11a0*/  FMUL R17, R51, R17 ;  /* 0x0000001133117220 */ /* 0x000fe20000400000 */
[C---:B------:R-:W-:Y:S01]  /*11b0*/  FMUL R18, R50.reuse, R18 ;  /* 0x0000001232127220 */ /* 0x040fe20000400000 */
[----:B------:R-:W-:-:S05]  /*11c0*/  FMUL R19, R50, R19 ;  /* 0x0000001332137220 */ /* 0x000fca0000400000 */
[----:B------:R4:W5:Y:S01]  /*11d0*/  MUFU.EX2 R57, R43 ;  /* 0x0000002b00397308 */ /* 0x0009620000000800 */
[----:B------:R-:W-:Y:S01]  /*11e0*/  FADD R56, R56, R41 ;  /* 0x0000002938387221 */ /* 0x000fe20000000000 */
[----:B------:R-:W-:-:S06]  /*11f0*/  FADD R61, R61, R58 ;  /* 0x0000003a3d3d7221 */ /* 0x000fcc0000000000 */
[----:B------:R-:W3:Y:S01]  /*1200*/  MUFU.EX2 R24, R24 ;  /* 0x0000001800187308 */ /* 0x000ee20000000800 */
[----:B------:R-:W-:Y:S01]  /*1210*/  FADD R55, R55, R56 ;  /* 0x0000003837377221 */ /* 0x000fe20000000000 */
[----:B----4-:R-:W4:Y:S06]  /*1220*/  LDSM.16.M88.4 R40, [R3+UR5+0xe00] ;  /* 0x000e00050328783b */ /* 0x010f2c0008000200 */
[----:B------:R-:W3:Y:S01]  /*1230*/  MUFU.EX2 R45, R45 ;  /* 0x0000002d002d7308 */ /* 0x000ee20000000800 */
[----:B0-----:R-:W-:Y:S01]  /*1240*/  HMMA.16816.F32.BF16 R16, R36, R12, R16 ;  /* 0x0000000c2410723c */ /* 0x001fe20000041810 */
[----:B-1----:R-:W-:Y:S01]  /*1250*/  FADD R12, R8, R61 ;  /* 0x0000003d080c7221 */ /* 0x002fe20000000000 */
[----:B--2---:R-:W-:-:S05]  /*1260*/  FADD R56, R44, R55 ;  /* 0x000000372c387221 */ /* 0x004fca0000000000 */
[----:B------:R-:W0:Y:S08]  /*1270*/  MUFU.EX2 R25, R25 ;  /* 0x0000001900197308 */ /* 0x000e300000000800 */
[----:B------:R-:W1:Y:S01]  /*1280*/  MUFU.EX2 R46, R46 ;  /* 0x0000002e002e7308 */ /* 0x000e620000000800 */
[----:B---3--:R-:W-:Y:S01]  /*1290*/  FADD R13, R9, R12 ;  /* 0x0000000c090d7221 */ /* 0x008fe20000000000 */
[----:B-----5:R-:W-:-:S03]  /*12a0*/  FADD R56, R57, R56 ;  /* 0x0000003839387221 */ /* 0x020fc60000000000 */
[----:B------:R-:W-:Y:S01]  /*12b0*/  FADD R12, R24, R13 ;  /* 0x0000000d180c7221 */ /* 0x000fe20000000000 */
[----:B------:R-:W-:-:S03]  /*12c0*/  FADD R13, R45, R56 ;  /* 0x000000382d0d7221 */ /* 0x000fc60000000000 */
[----:B0-----:R-:W-:Y:S01]  /*12d0*/  FADD R47, R25, R12 ;  /* 0x0000000c192f7221 */ /* 0x001fe20000000000 */
[----:B-1----:R-:W-:-:S04]  /*12e0*/  FADD R56, R46, R13 ;  /* 0x0000000d2e387221 */ /* 0x002fc80000000000 */
[----:B------:R-:W0:Y:S04]  /*12f0*/  SHFL.BFLY PT, R12, R47, 0x2, 0x1f ;  /* 0x0c401f002f0c7f89 */ /* 0x000e2800000e0000 */
[----:B------:R-:W1:Y:S01]  /*1300*/  SHFL.BFLY PT, R13, R56, 0x2, 0x1f ;  /* 0x0c401f00380d7f89 */ /* 0x000e6200000e0000 */
[C---:B------:R-:W-:Y:S01]  /*1310*/  FMUL R20, R51.reuse, R20 ;  /* 0x0000001433147220 */ /* 0x040fe20000400000 */
[----:B------:R-:W-:Y:S01]  /*1320*/  FMUL R21, R51, R21 ;  /* 0x0000001533157220 */ /* 0x000fe20000400000 */
[C---:B------:R-:W-:Y:S01]  /*1330*/  FMUL R22, R50.reuse, R22 ;  /* 0x0000001632167220 */ /* 0x040fe20000400000 */
[----:B------:R-:W-:-:S07]  /*1340*/  FMUL R23, R50, R23 ;  /* 0x0000001732177220 */ /* 0x000fce0000400000 */
[----:B----4-:R-:W-:Y:S01]  /*1350*/  HMMA.16816.F32.BF16 R20, R36, R40, R20 ;  /* 0x000000282414723c */ /* 0x010fe20000041814 */
[----:B------:R-:W-:Y:S01]  /*1360*/  F2FP.BF16.F32.PACK_AB R36, R9, R8 ;  /* 0x000000080924723e */ /* 0x000fe200000010ff */
[----:B0-----:R-:W-:Y:S01]  /*1370*/  FADD R41, R47, R12 ;  /* 0x0000000c2f297221 */ /* 0x001fe20000000000 */
[----:B-1----:R-:W-:-:S04]  /*1380*/  FADD R13, R56, R13 ;  /* 0x0000000d380d7221 */ /* 0x002fc80000000000 */
[----:B------:R-:W0:Y:S01]  /*1390*/  SHFL.BFLY PT, R40, R41, 0x1, 0x1f ;  /* 0x0c201f0029287f89 */ /* 0x000e2200000e0000 */
[----:B------:R-:W-:-:S03]  /*13a0*/  F2FP.BF16.F32.PACK_AB R37, R57, R44 ;  /* 0x0000002c3925723e */ /* 0x000fc600000010ff */
[----:B------:R-:W1:Y:S01]  /*13b0*/  SHFL.BFLY PT, R12, R13, 0x1, 0x1f ;  /* 0x0c201f000d0c7f89 */ /* 0x000e6200000e0000 */
[----:B------:R-:W-:Y:S02]  /*13c0*/  F2FP.BF16.F32.PACK_AB R38, R25, R24 ;  /* 0x000000181926723e */ /* 0x000fe400000010ff */
[----:B------:R-:W-:Y:S01]  /*13d0*/  F2FP.BF16.F32.PACK_AB R39, R46, R45 ;  /* 0x0000002d2e27723e */ /* 0x000fe200000010ff */
[----:B------:R-:W-:-:S06]  /*13e0*/  UIADD3 UR4, UPT, UPT, UR4, 0x20, URZ ;  /* 0x0000002004047890 */ /* 0x000fcc000fffe0ff */
[----:B------:R-:W-:Y:S01]  /*13f0*/  HMMA.16816.F32.BF16 R32, R36, R26, R32 ;  /* 0x0000001a2420723c */ /* 0x000fe20000041820 */
[----:B------:R-:W-:-:S07]  /*1400*/  UISETP.GE.AND UP0, UPT, UR4, UR7, UPT ;  /* 0x000000070400728c */ /* 0x000fce000bf06270 */
[C---:B------:R-:W-:Y:S08]  /*1410*/  HMMA.16816.F32.BF16 R28, R36.reuse, R10, R28 ;  /* 0x0000000a241c723c */ /* 0x040ff0000004181c */
[C---:B------:R-:W-:Y:S08]  /*1420*/  HMMA.16816.F32.BF16 R16, R36.reuse, R14, R16 ;  /* 0x0000000e2410723c */ /* 0x040ff00000041810 */
[----:B------:R-:W-:Y:S01]  /*1430*/  HMMA.16816.F32.BF16 R20, R36, R42, R20 ;  /* 0x0000002a2414723c */ /* 0x000fe20000041814 */
[----:B0-----:R-:W-:Y:S01]  /*1440*/  FADD R40, R41, R40 ;  /* 0x0000002829287221 */ /* 0x001fe20000000000 */
[----:B-1----:R-:W-:Y:S01]  /*1450*/  FADD R9, R13, R12 ;  /* 0x0000000c0d097221 */ /* 0x002fe20000000000 */
[----:B------:R-:W-:-:S02]  /*1460*/  LEA R4, R5, R4, 0x5 ;  /* 0x0000000405047211 */ /* 0x000fc400078e28ff */
[----:B------:R-:W-:Y:S01]  /*1470*/  FFMA R54, R51, R54, R40 ;  /* 0x0000003633367223 */ /* 0x000fe20000000028 */
[----:B------:R-:W-:Y:S01]  /*1480*/  FFMA R53, R50, R53, R9 ;  /* 0x0000003532357223 */ /* 0x000fe20000000009 */
[----:B------:R-:W-:Y:S02]  /*1490*/  LEA R6, R7, R6, 0x5 ;  /* 0x0000000607067211 */ /* 0x000fe400078e28ff */
[----:B------:R-:W-:Y:S02]  /*14a0*/  MOV R61, R48 ;  /* 0x00000030003d7202 */ /* 0x000fe40000000f00 */
[----:B------:R-:W-:Y:S01]  /*14b0*/  MOV R56, R49 ;  /* 0x0000003100387202 */ /* 0x000fe20000000f00 */
[----:B------:R-:W-:Y:S08]  /*14c0*/  BRA.U !UP0, `(.L_x_1) ;  /* 0xfffffff108ec7547 */ /* 0x000ff0000b83ffff */
.L_x_0:
[----:B0-----:R-:W0:Y:S01]  /*14d0*/  S2R R2, SR_TID.X ;  /* 0x0000000000027919 */ /* 0x001e220000002100 */
[----:B------:R-:W1:Y:S01]  /*14e0*/  S2UR UR5, SR_CgaCtaId ;  /* 0x00000000000579c3 */ /* 0x000e620000008800 */
[----:B------:R-:W-:Y:S01]  /*14f0*/  UMOV UR4, 0x400 ;  /* 0x0000040000047882 */ /* 0x000fe20000000000 */
[C---:B------:R-:W-:Y:S01]  /*1500*/  FMUL R4, R54.reuse, 8388608 ;  /* 0x4b00000036047820 */ /* 0x040fe20000400000 */
[----:B------:R-:W-:-:S05]  /*1510*/  FSETP.GEU.AND P1, PT, R54, 1.175494350822287508e-38, PT ;  /* 0x008000003600780b */ /* 0x000fca0003f2e000 */
[----:B------:R-:W-:Y:S01]  /*1520*/  BAR.SYNC.DEFER_BLOCKING 0x0 ;  /* 0x0000000000007b1d */ /* 0x000fe20000010000 */
[----:B------:R-:W-:Y:S02]  /*1530*/  FSETP.GEU.AND P4, PT, |R54|, 1.175494350822287508e-38, PT ;  /* 0x008000003600780b */ /* 0x000fe40003f8e200 */
[----:B------:R-:W-:Y:S02]  /*1540*/  FSEL R4, R4, R54, !P1 ;  /* 0x0000003604047208 */ /* 0x000fe40004800000 */
[C---:B------:R-:W-:Y:S02]  /*1550*/  FSETP.GT.AND P0, PT, |R53|.reuse, 8.50705917302346158658e+37, PT ;  /* 0x7e8000003500780b */ /* 0x040fe40003f04200 */
[C---:B------:R-:W-:Y:S02]  /*1560*/  FSETP.GEU.AND P3, PT, |R53|.reuse, 1.175494350822287508e-38, PT ;  /* 0x008000003500780b */ /* 0x040fe40003f6e200 */
[----:B------:R-:W-:Y:S02]  /*1570*/  FSETP.GEU.AND P2, PT, R53, 1.175494350822287508e-38, PT ;  /* 0x008000003500780b */ /* 0x000fe40003f4e000 */
[----:B------:R-:W-:-:S02]  /*1580*/  MOV R13, R20 ;  /* 0x00000014000d7202 */ /* 0x000fc40000000f00 */
[----:B------:R-:W-:-:S05]  /*1590*/  MOV R27, R16 ;  /* 0x00000010001b7202 */ /* 0x000fca0000000f00 */
[----:B------:R-:W-:Y:S01]  /*15a0*/  @P0 FMUL R23, R23, 0.25 ;  /* 0x3e80000017170820 */ /* 0x000fe20000400000 */
[----:B------:R-:W-:Y:S01]  /*15b0*/  @P0 FMUL R22, R22, 0.25 ;  /* 0x3e80000016160820 */ /* 0x000fe20000400000 */
[----:B-1----:R-:W-:Y:S01]  /*15c0*/  ULEA UR8, UR5, UR4, 0x18 ;  /* 0x0000000405087291 */ /* 0x002fe2000f8ec0ff */
[----:B------:R-:W-:Y:S01]  /*15d0*/  @P0 FMUL R19, R19, 0.25 ;  /* 0x3e80000013130820 */ /* 0x000fe20000400000 */
[----:B------:R-:W-:Y:S01]  /*15e0*/  @P0 FMUL R18, R18, 0.25 ;  /* 0x3e80000012120820 */ /* 0x000fe20000400000 */
[----:B------:R-:W-:Y:S01]  /*15f0*/  @P0 FMUL R31, R31, 0.25 ;  /* 0x3e8000001f1f0820 */ /* 0x000fe20000400000 */
[----:B------:R-:W-:Y:S01]  /*1600*/  @P0 FMUL R30, R30, 0.25 ;  /* 0x3e8000001e1e0820 */ /* 0x000fe20000400000 */
[----:B------:R-:W-:Y:S01]  /*1610*/  @P0 FMUL R35, R35, 0.25 ;  /* 0x3e80000023230820 */ /* 0x000fe20000400000 */
[----:B------:R-:W-:Y:S01]  /*1620*/  @P0 FMUL R34, R34, 0.25 ;  /* 0x3e80000022220820 */ /* 0x000fe20000400000 */
[C---:B0-----:R-:W-:Y:S01]  /*1630*/  LOP3.LUT R3, R2.reuse, 0xc0, RZ, 0xc0, !PT ;  /* 0x000000c002037812 */ /* 0x041fe200078ec0ff */
[----:B------:R-:W-:Y:S01]  /*1640*/  @!P3 FMUL R23, R23, 16777216 ;  /* 0x4b8000001717b820 */ /* 0x000fe20000400000 */
[----:B------:R-:W-:Y:S01]  /*1650*/  SHF.L.U32 R6, R2, 0x3, RZ ;  /* 0x0000000302067819 */ /* 0x000fe200000006ff */
[----:B------:R-:W-:Y:S01]  /*1660*/  @!P3 FMUL R22, R22, 16777216 ;  /* 0x4b8000001616b820 */ /* 0x000fe20000400000 */
[----:B------:R-:W-:Y:S01]  /*1670*/  SHF.R.U32.HI R3, RZ, 0x1, R3 ;  /* 0x00000001ff037819 */ /* 0x000fe20000011603 */
[----:B------:R-:W-:Y:S01]  /*1680*/  @!P3 FMUL R19, R19, 16777216 ;  /* 0x4b8000001313b820 */ /* 0x000fe20000400000 */
[----:B------:R-:W-:Y:S01]  /*1690*/  SHF.R.U32.HI R8, RZ, 0x1, R2 ;  /* 0x00000001ff087819 */ /* 0x000fe20000011602 */
[----:B------:R-:W-:Y:S01]  /*16a0*/  @!P3 FMUL R18, R18, 16777216 ;  /* 0x4b8000001212b820 */ /* 0x000fe20000400000 */
[----:B------:R-:W-:Y:S01]  /*16b0*/  SHF.L.U32 R5, R2, 0x7, RZ ;  /* 0x0000000702057819 */ /* 0x000fe200000006ff */
[----:B------:R-:W-:Y:S01]  /*16c0*/  @!P3 FMUL R31, R31, 16777216 ;  /* 0x4b8000001f1fb820 */ /* 0x000fe20000400000 */
[----:B------:R-:W-:Y:S01]  /*16d0*/  LOP3.LUT R7, R3, 0x1f8, R6, 0x78, !PT ;  /* 0x000001f803077812 */ /* 0x000fe200078e7806 */
[----:B------:R-:W-:Y:S01]  /*16e0*/  @!P3 FMUL R30, R30, 16777216 ;  /* 0x4b8000001e1eb820 */ /* 0x000fe20000400000 */
[----:B------:R-:W-:Y:S01]  /*16f0*/  LOP3.LUT R6, R6, 0x38, RZ, 0xc0, !PT ;  /* 0x0000003806067812 */ /* 0x000fe200078ec0ff */
[----:B------:R-:W-:Y:S01]  /*1700*/  @!P3 FMUL R35, R35, 16777216 ;  /* 0x4b8000002323b820 */ /* 0x000fe20000400000 */
[----:B------:R-:W-:Y:S01]  /*1710*/  LOP3.LUT R9, R8, 0x4, RZ, 0xc0, !PT ;  /* 0x0000000408097812 */ /* 0x000fe200078ec0ff */
[----:B------:R-:W-:Y:S01]  /*1720*/  FMUL R8, R53, 8388608 ;  /* 0x4b00000035087820 */ /* 0x000fe20000400000 */
[----:B------:R-:W-:Y:S01]  /*1730*/  LOP3.LUT R10, R5, 0x600, RZ, 0xc0, !PT ;  /* 0x00000600050a7812 */ /* 0x000fe200078ec0ff */
[----:B------:R-:W-:Y:S01]  /*1740*/  @!P3 FMUL R34, R34, 16777216 ;  /* 0x4b8000002222b820 */ /* 0x000fe20000400000 */
[----:B------:R-:W-:Y:S01]  /*1750*/  IADD3 R5, PT, PT, R9, UR8, R6 ;  /* 0x0000000809057c10 */ /* 0x000fe2000fffe006 */
[----:B------:R-:W0:Y:S01]  /*1760*/  LDCU.64 UR4, c[0x0][0x3e0] ;  /* 0x00007c00ff0477ac */ /* 0x000e220008000a00 */
[----:B------:R-:W-:-:S02]  /*1770*/  FSEL R9, RZ, -23, P1 ;  /* 0xc1b80000ff097808 */ /* 0x000fc40000800000 */
[----:B------:R-:W-:Y:S02]  /*1780*/  FSETP.GT.AND P1, PT, |R54|, 8.50705917302346158658e+37, PT ;  /* 0x7e8000003600780b */ /* 0x000fe40003f24200 */
[----:B------:R-:W-:Y:S01]  /*1790*/  FSEL R8, R8, R53, !P2 ;  /* 0x0000003508087208 */ /* 0x000fe20005000000 */
[----:B------:R-:W-:Y:S01]  /*17a0*/  @P0 FMUL R53, R53, 0.25 ;  /* 0x3e80000035350820 */ /* 0x000fe20000400000 */
[----:B------:R-:W-:Y:S02]  /*17b0*/  IADD3 R3, PT, PT, R4, -0x3f3504f3, RZ ;  /* 0xc0cafb0d04037810 */ /* 0x000fe40007ffe0ff */
[----:B------:R-:W-:Y:S01]  /*17c0*/  IADD3 R10, PT, PT, R7, UR8, R10 ;  /* 0x00000008070a7c10 */ /* 0x000fe2000fffe00a */
[----:B------:R-:W-:Y:S01]  /*17d0*/  @!P3 FMUL R53, R53, 16777216 ;  /* 0x4b8000003535b820 */ /* 0x000fe20000400000 */
[----:B------:R-:W-:Y:S02]  /*17e0*/  LOP3.LUT R11, R3, 0xff800000, RZ, 0xc0, !PT ;  /* 0xff800000030b7812 */ /* 0x000fe400078ec0ff */
[----:B------:R-:W-:Y:S01]  /*17f0*/  SHF.L.U32 R14, R2, 0x5, RZ ;  /* 0x00000005020e7819 */ /* 0x000fe200000006ff */
[----:B------:R-:W1:Y:S01]  /*1800*/  MUFU.RCP R3, R53 ;  /* 0x0000003500037308 */ /* 0x000e620000001000 */
[----:B------:R-:W-:Y:S01]  /*1810*/  I2FP.F32.S32 R6, R11 ;  /* 0x0000000b00067245 */ /* 0x000fe20000201400 */
[----:B------:R-:W-:Y:S01]  /*1820*/  @P1 FMUL R54, R54, 0.25 ;  /* 0x3e80000036361820 */ /* 0x000fe20000400000 */
[----:B------:R-:W-:Y:S01]  /*1830*/  @P1 FMUL R13, R13, 0.25 ;  /* 0x3e8000000d0d1820 */ /* 0x000fe20000400000 */
[----:B------:R-:W-:Y:S01]  /*1840*/  @P1 FMUL R27, R27, 0.25 ;  /* 0x3e8000001b1b1820 */ /* 0x000fe20000400000 */
[----:B------:R-:W-:Y:S01]  /*1850*/  @P1 FMUL R28, R28, 0.25 ;  /* 0x3e8000001c1c1820 */ /* 0x000fe20000400000 */
[----:B------:R-:W-:Y:S01]  /*1860*/  @!P4 FMUL R54, R54, 16777216 ;  /* 0x4b8000003636c820 */ /* 0x000fe20000400000 */
[----:B------:R-:W-:Y:S01]  /*1870*/  @P1 FMUL R32, R32, 0.25 ;  /* 0x3e80000020201820 */ /* 0x000fe20000400000 */
[----:B------:R-:W-:Y:S01]  /*1880*/  @!P4 FMUL R13, R13, 16777216 ;  /* 0x4b8000000d0dc820 */ /* 0x000fe20000400000 */
[----:B------:R-:W-:Y:S01]  /*1890*/  @!P4 FMUL R27, R27, 16777216 ;  /* 0x4b8000001b1bc820 */ /* 0x000fe20000400000 */
[----:B------:R-:W2:Y:S01]  /*18a0*/  MUFU.RCP R20, R54 ;  /* 0x0000003600147308 */ /* 0x000ea20000001000 */
[----:B------:R-:W-:Y:S01]  /*18b0*/  @!P4 FMUL R28, R28, 16777216 ;  /* 0x4b8000001c1cc820 */ /* 0x000fe20000400000 */
[----:B------:R-:W-:Y:S01]  /*18c0*/  @!P4 FMUL R32, R32, 16777216 ;  /* 0x4b8000002020c820 */ /* 0x000fe20000400000 */
[----:B------:R-:W-:Y:S01]  /*18d0*/  FFMA.FTZ R9, R6, 1.1920928955078125e-07, R9 ;  /* 0x3400000006097823 */ /* 0x000fe20000010009 */
[----:B------:R-:W-:Y:S01]  /*18e0*/  LOP3.LUT R14, R14, 0x260, RZ, 0xc0, !PT ;  /* 0x000002600e0e7812 */ /* 0x000fe200078ec0ff */
[----:B------:R-:W-:Y:S01]  /*18f0*/  @P1 FMUL R21, R21, 0.25 ;  /* 0x3e80000015151820 */ /* 0x000fe20000400000 */
[----:B------:R-:W-:Y:S01]  /*1900*/  @P1 FMUL R17, R17, 0.25 ;  /* 0x3e80000011111820 */ /* 0x000fe20000400000 */
[C---:B-1----:R-:W-:Y:S01]  /*1910*/  FMUL R15, R3.reuse, R23 ;  /* 0x00000017030f7220 */ /* 0x042fe20000400000 */
[C---:B------:R-:W-:Y:S01]  /*1920*/  FMUL R16, R3.reuse, R22 ;  /* 0x0000001603107220 */ /* 0x040fe20000400000 */
[C---:B------:R-:W-:Y:S01]  /*1930*/  FMUL R22, R3.reuse, R19 ;  /* 0x0000001303167220 */ /* 0x040fe20000400000 */
[C---:B------:R-:W-:Y:S01]  /*1940*/  FMUL R23, R3.reuse, R18 ;  /* 0x0000001203177220 */ /* 0x040fe20000400000 */
[C---:B------:R-:W-:Y:S01]  /*1950*/  FMUL R25, R3.reuse, R31 ;  /* 0x0000001f03197220 */ /* 0x040fe20000400000 */
[----:B------:R-:W-:Y:S01]  /*1960*/  FMUL R26, R3, R30 ;  /* 0x0000001e031a7220 */ /* 0x000fe20000400000 */
[----:B------:R-:W-:Y:S01]  /*1970*/  @P1 FMUL R29, R29, 0.25 ;  /* 0x3e8000001d1d1820 */ /* 0x000fe20000400000 */
[----:B------:R-:W-:Y:S01]  /*1980*/  @P1 FMUL R33, R33, 0.25 ;  /* 0x3e80000021211820 */ /* 0x000fe20000400000 */
[----:B------:R-:W-:Y:S01]  /*1990*/  IADD3 R11, PT, PT, R4, -R11, RZ ;  /* 0x8000000b040b7210 */ /* 0x000fe20007ffe0ff */
[----:B------:R-:W-:Y:S01]  /*19a0*/  @!P4 FMUL R21, R21, 16777216 ;  /* 0x4b8000001515c820 */ /* 0x000fe20000400000 */
[C---:B--2---:R-:W-:Y:S01]  /*19b0*/  FMUL R7, R20.reuse, R13 ;  /* 0x0000000d14077220 */ /* 0x044fe20000400000 */
[C---:B------:R-:W-:Y:S01]  /*19c0*/  FMUL R6, R20.reuse, R27 ;  /* 0x0000001b14067220 */ /* 0x040fe20000400000 */
[C---:B------:R-:W-:Y:S01]  /*19d0*/  FMUL R12, R20.reuse, R28 ;  /* 0x0000001c140c7220 */ /* 0x040fe20000400000 */
[----:B------:R-:W-:Y:S01]  /*19e0*/  FMUL R13, R20, R32 ;  /* 0x00000020140d7220 */ /* 0x000fe20000400000 */
[C---:B------:R-:W-:Y:S01]  /*19f0*/  FMUL R28, R3.reuse, R35 ;  /* 0x00000023031c7220 */ /* 0x040fe20000400000 */
[----:B------:R-:W-:Y:S01]  /*1a00*/  FMUL R27, R3, R34 ;  /* 0x00000022031b7220 */ /* 0x000fe20000400000 */
[----:B------:R-:W-:Y:S01]  /*1a10*/  F2FP.BF16.F32.PACK_AB R7, R7, R6 ;  /* 0x000000060707723e */ /* 0x000fe200000010ff */
[----:B------:R-:W-:Y:S01]  /*1a20*/  @!P4 FMUL R17, R17, 16777216 ;  /* 0x4b8000001111c820 */ /* 0x000fe20000400000 */
[----:B------:R-:W-:Y:S01]  /*1a30*/  F2FP.BF16.F32.PACK_AB R6, R12, R13 ;  /* 0x0000000d0c06723e */ /* 0x000fe200000010ff */
[----:B------:R-:W-:Y:S01]  /*1a40*/  @!P4 FMUL R29, R29, 16777216 ;  /* 0x4b8000001d1dc820 */ /* 0x000fe20000400000 */
[----:B------:R-:W-:Y:S01]  /*1a50*/  IADD3 R13, PT, PT, R8, -0x3f3504f3, RZ ;  /* 0xc0cafb0d080d7810 */ /* 0x000fe20007ffe0ff */
[----:B------:R-:W-:Y:S01]  /*1a60*/  @!P4 FMUL R33, R33, 16777216 ;  /* 0x4b8000002121c820 */ /* 0x000fe20000400000 */
[----:B------:R-:W-:Y:S01]  /*1a70*/  SHF.L.U32 R3, R2, 0x1, RZ ;  /* 0x0000000102037819 */ /* 0x000fe200000006ff */
[C---:B------:R-:W-:Y:S01]  /*1a80*/  FMUL R21, R20.reuse, R21 ;  /* 0x0000001514157220 */ /* 0x040fe20000400000 */
[----:B------:R-:W-:Y:S01]  /*1a90*/  LOP3.LUT R19, R13, 0xff800000, RZ, 0xc0, !PT ;  /* 0xff8000000d137812 */ /* 0x000fe200078ec0ff */
[----:B------:R-:W-:Y:S01]  /*1aa0*/  FMUL R24, R20, R17 ;  /* 0x0000001114187220 */ /* 0x000fe20000400000 */
[----:B------:R-:W-:Y:S01]  /*1ab0*/  LOP3.LUT R13, R14, 0x38, R3, 0x78, !PT ;  /* 0x000000380e0d7812 */ /* 0x000fe200078e7803 */
[----:B------:R-:W-:Y:S01]  /*1ac0*/  FMUL R29, R20, R29 ;  /* 0x0000001d141d7220 */ /* 0x000fe20000400000 */
[----:B------:R-:W-:Y:S01]  /*1ad0*/  IADD3 R14, PT, PT, R8, -R19, RZ ;  /* 0x80000013080e7210 */ /* 0x000fe20007ffe0ff */
[----:B------:R-:W-:Y:S01]  /*1ae0*/  FMUL R20, R20, R33 ;  /* 0x0000002114147220 */ /* 0x000fe20000400000 */
[----:B------:R-:W-:Y:S01]  /*1af0*/  SHF.L.U32 R12, R2, 0x2, RZ ;  /* 0x00000002020c7819 */ /* 0x000fe200000006ff */
[----:B0-----:R-:W-:Y:S01]  /*1b00*/  UIMAD UR4, UR6, UR4, URZ ;  /* 0x00000004060472a4 */ /* 0x001fe2000f8e02ff */
[----:B------:R-:W-:Y:S01]  /*1b10*/  MOV R31, 0x3dc6b27f ;  /* 0x3dc6b27f001f7802 */ /* 0x000fe20000000f00 */
[----:B------:R-:W-:Y:S01]  /*1b20*/  FADD R18, R14, -1 ;  /* 0xbf8000000e127421 */ /* 0x000fe20000000000 */
[----:B------:R-:W-:Y:S01]  /*1b30*/  LOP3.LUT R30, R13, 0x80, R12, 0xf8, !PT ;  /* 0x000000800d1e7812 */ /* 0x000fe200078ef80c */
[----:B------:R-:W-:Y:S01]  /*1b40*/  FADD R13, R11, -1 ;  /* 0xbf8000000b0d7421 */ /* 0x000fe20000000000 */
[----:B------:R-:W-:Y:S01]  /*1b50*/  F2FP.BF16.F32.PACK_AB R20, R29, R20 ;  /* 0x000000141d14723e */ /* 0x000fe200000010ff */
[-C--:B------:R-:W-:Y:S01]  /*1b60*/  FFMA.FTZ R11, R18, R31.reuse, -0.16845393180847167969 ;  /* 0xbe2c7f30120b7423 */ /* 0x080fe2000001001f */
[----:B------:R-:W-:Y:S01]  /*1b70*/  F2FP.BF16.F32.PACK_AB R21, R21, R24 ;  /* 0x000000181515723e */ /* 0x000fe200000010ff */
[----:B------:R-:W-:Y:S01]  /*1b80*/  FFMA.FTZ R14, R13, R31, -0.16845393180847167969 ;  /* 0xbe2c7f300d0e7423 */ /* 0x000fe2000001001f */
[----:B------:R-:W-:Y:S01]  /*1b90*/  F2FP.BF16.F32.PACK_AB R17, R16, R23 ;  /* 0x000000171011723e */ /* 0x000fe200000010ff */
[----:B------:R-:W-:Y:S01]  /*1ba0*/  FFMA.FTZ R11, R18, R11, 0.1716887056827545166 ;  /* 0x3e2fcf2a120b7423 */ /* 0x000fe2000001000b */
[----:B------:R-:W-:Y:S01]  /*1bb0*/  F2FP.BF16.F32.PACK_AB R29, R15, R22 ;  /* 0x000000160f1d723e */ /* 0x000fe200000010ff */
[----:B------:R-:W-:Y:S01]  /*1bc0*/  FFMA.FTZ R14, R13, R14, 0.1716887056827545166 ;  /* 0x3e2fcf2a0d0e7423 */ /* 0x000fe2000001000e */
[----:B------:R-:W-:Y:S01]  /*1bd0*/  F2FP.BF16.F32.PACK_AB R16, R26, R27 ;  /* 0x0000001b1a10723e */ /* 0x000fe200000010ff */
[----:B------:R-:W-:Y:S01]  /*1be0*/  FFMA.FTZ R11, R18, R11, -0.17900948226451873779 ;  /* 0xbe374e43120b7423 */ /* 0x000fe2000001000b */
[----:B------:R-:W-:Y:S01]  /*1bf0*/  LOP3.LUT R22, R30, 0x40, RZ, 0x3c, !PT ;  /* 0x000000401e167812 */ /* 0x000fe200078e3cff */
[----:B------:R0:W-:Y:S01]  /*1c00*/  STS.64 [R30+UR8], R6 ;  /* 0x000000061e007988 */ /* 0x0001e20008000a08 */
[----:B------:R-:W-:Y:S01]  /*1c10*/  F2FP.BF16.F32.PACK_AB R28, R25, R28 ;  /* 0x0000001c191c723e */ /* 0x000fe200000010ff */
[----:B------:R-:W-:Y:S01]  /*1c20*/  FFMA.FTZ R11, R18, R11, 0.20512372255325317383 ;  /* 0x3e520bf4120b7423 */ /* 0x000fe2000001000b */
[C---:B------:R-:W-:Y:S01]  /*1c30*/  FFMA.FTZ R14, R13.reuse, R14, -0.17900948226451873779 ;  /* 0xbe374e430d0e7423 */ /* 0x040fe2000001000e */
[----:B------:R-:W-:Y:S01]  /*1c40*/  STS.64 [R30+UR8+0x100], R20 ;  /* 0x000100141e007988 */ /* 0x000fe20008000a08 */
[----:B------:R-:W-:Y:S01]  /*1c50*/  ISETP.GE.U32.AND P1, PT, R4, 0x7f800000, PT ;  /* 0x7f8000000400780c */ /* 0x000fe20003f26070 */
[C---:B------:R-:W-:Y:S01]  /*1c60*/  FFMA.FTZ R11, R18.reuse, R11, -0.24046532809734344482 ;  /* 0xbe763c8b120b7423 */ /* 0x040fe2000001000b */
[C---:B------:R-:W-:Y:S01]  /*1c70*/  FFMA.FTZ R14, R13.reuse, R14, 0.20512372255325317383 ;  /* 0x3e520bf40d0e7423 */ /* 0x040fe2000001000e */
[----:B------:R1:W-:Y:S01]  /*1c80*/  STS.64 [R22+UR8+0x400], R16 ;  /* 0x0004001016007988 */ /* 0x0003e20008000a08 */
[----:B------:R-:W2:Y:S01]  /*1c90*/  LDC R23, c[0x0][0x3e8] ;  /* 0x0000fa00ff177b82 */ /* 0x000ea20000000800 */
[C---:B------:R-:W-:Y:S01]  /*1ca0*/  FFMA.FTZ R11, R18.reuse, R11, 0.28857114911079406738 ;  /* 0x3e93bf99120b7423 */ /* 0x040fe2000001000b */
[C---:B------:R-:W-:Y:S01]  /*1cb0*/  FFMA.FTZ R14, R13.reuse, R14, -0.24046532809734344482 ;  /* 0xbe763c8b0d0e7423 */ /* 0x040fe2000001000e */
[----:B------:R-:W-:Y:S01]  /*1cc0*/  STS.64 [R22+UR8+0x500], R28 ;  /* 0x0005001c16007988 */ /* 0x000fe20008000a08 */
[----:B------:R-:W-:Y:S01]  /*1cd0*/  FSEL R15, RZ, -23, P2 ;  /* 0xc1b80000ff0f7808 */ /* 0x000fe20001000000 */
[----:B------:R-:W-:Y:S01]  /*1ce0*/  FFMA.FTZ R11, R18, R11, -0.36067417263984680176 ;  /* 0xbeb8aa49120b7423 */ /* 0x000fe2000001000b */
[C---:B------:R-:W-:Y:S01]  /*1cf0*/  FFMA.FTZ R14, R13.reuse, R14, 0.28857114911079406738 ;  /* 0x3e93bf990d0e7423 */ /* 0x040fe2000001000e */
[----:B------:R-:W-:Y:S01]  /*1d00*/  ISETP.GE.U32.AND P2, PT, R8, 0x7f800000, PT ;  /* 0x7f8000000800780c */ /* 0x000fe20003f46070 */
[----:B0-----:R-:W0:Y:S01]  /*1d10*/  LDC.64 R6, c[0x0][0x398] ;  /* 0x0000e600ff067b82 */ /* 0x001e220000000a00 */
[C---:B------:R-:W-:Y:S01]  /*1d20*/  FFMA.FTZ R11, R18.reuse, R11, 0.48089820146560668945 ;  /* 0x3ef6384a120b7423 */ /* 0x040fe2000001000b */
[C---:B------:R-:W-:Y:S01]  /*1d30*/  FFMA.FTZ R14, R13.reuse, R14, -0.36067417263984680176 ;  /* 0xbeb8aa490d0e7423 */ /* 0x040fe2000001000e */
[----:B-1----:R-:W-:Y:S01]  /*1d40*/  I2FP.F32.S32 R16, R19 ;  /* 0x0000001300107245 */ /* 0x002fe20000201400 */
[----:B------:R-:W-:Y:S01]  /*1d50*/  USHF.L.U32 UR7, UR4, 0x1, URZ ;  /* 0x0000000104077899 */ /* 0x000fe200080006ff */
[----:B------:R-:W-:Y:S01]  /*1d60*/  FFMA.FTZ R11, R18, R11, -0.72134751081466674805 ;  /* 0xbf38aa3b120b7423 */ /* 0x000fe2000001000b */
[C---:B------:R-:W-:Y:S01]  /*1d70*/  FFMA.FTZ R14, R13.reuse, R14, 0.48089820146560668945 ;  /* 0x3ef6384a0d0e7423 */ /* 0x040fe2000001000e */
[----:B------:R-:W-:Y:S01]  /*1d80*/  LOP3.LUT R12, R12, 0x40, RZ, 0xc0, !PT ;  /* 0x000000400c0c7812 */ /* 0x000fe200078ec0ff */
[----:B------:R-:W-:Y:S01]  /*1d90*/  FFMA.FTZ R15, R16, 1.1920928955078125e-07, R15 ;  /* 0x34000000100f7823 */ /* 0x000fe2000001000f */
[C---:B------:R-:W-:Y:S01]  /*1da0*/  FMUL R17, R18.reuse, R11 ;  /* 0x0000000b12117220 */ /* 0x040fe20000400000 */
[----:B------:R-:W-:Y:S01]  /*1db0*/  BAR.SYNC.DEFER_BLOCKING 0x0 ;  /* 0x0000000000007b1d */ /* 0x000fe20000010000 */
[C---:B------:R-:W-:Y:S01]  /*1dc0*/  FFMA.FTZ R14, R13.reuse, R14, -0.72134751081466674805 ;  /* 0xbf38aa3b0d0e7423 */ /* 0x040fe2000001000e */
[----:B------:R-:W-:Y:S01]  /*1dd0*/  SHF.R.U32.HI R16, RZ, 0x5, R2 ;  /* 0x00000005ff107819 */ /* 0x000fe20000011602 */
[----:B------:R-:W-:Y:S01]  /*1de0*/  FMUL R17, R18, R17 ;  /* 0x0000001112117220 */ /* 0x000fe20000400000 */
[----:B------:R-:W-:Y:S01]  /*1df0*/  IADD3 R19, PT, PT, R12, R5, RZ ;  /* 0x000000050c137210 */ /* 0x000fe20007ffe0ff */
[C---:B------:R-:W-:Y:S01]  /*1e00*/  FMUL R14, R13.reuse, R14 ;  /* 0x0000000e0d0e7220 */ /* 0x040fe20000400000 */
[----:B------:R-:W-:Y:S01]  /*1e10*/  FSETP.NEU.AND P0, PT, R4, RZ, PT ;  /* 0x000000ff0400720b */ /* 0x000fe20003f0d000 */
[----:B------:R-:W-:Y:S01]  /*1e20*/  FFMA.FTZ R18, R18, 1.4426950216293334961, R17 ;  /* 0x3fb8aa3b12127823 */ /* 0x000fe20000010011 */
[----:B------:R-:W-:Y:S01]  /*1e30*/  @P2 MOV R5, 0x7f800000 ;  /* 0x7f80000000052802 */ /* 0x000fe20000000f00 */
[----:B------:R-:W-:Y:S01]  /*1e40*/  FMUL R14, R13, R14 ;  /* 0x0000000e0d0e7220 */ /* 0x000fe20000400000 */
[----:B------:R-:W-:Y:S01]  /*1e50*/  SGXT.U32 R16, R16, 0x3 ;  /* 0x000000031010781a */ /* 0x000fe20000000000 */
[----:B------:R-:W-:Y:S01]  /*1e60*/  FADD R15, R15, R18 ;  /* 0x000000120f0f7221 */ /* 0x000fe20000000000 */
[----:B------:R-:W-:Y:S01]  /*1e70*/  LEA.HI R12, R2, 0x18, RZ, 0x1b ;  /* 0x00000018020c7811 */ /* 0x000fe200078fd8ff */
[----:B------:R-:W-:Y:S01]  /*1e80*/  FFMA.FTZ R14, R13, 1.4426950216293334961, R14 ;  /* 0x3fb8aa3b0d0e7823 */ /* 0x000fe2000001000e */
[----:B------:R-:W-:Y:S01]  /*1e90*/  @P1 MOV R13, 0x7f800000 ;  /* 0x7f800000000d1802 */ /* 0x000fe20000000f00 */
[----:B------:R-:W-:Y:S01]  /*1ea0*/  @P2 FFMA.FTZ R15, R8, R5, +INF ;  /* 0x7f800000080f2423 */ /* 0x000fe20000010005 */
[----:B------:R-:W-:Y:S01]  /*1eb0*/  LOP3.LUT P2, RZ, R2, 0xe0, RZ, 0xc0, !PT ;  /* 0x000000e002ff7812 */ /* 0x000fe2000784c0ff */
[----:B------:R-:W-:Y:S01]  /*1ec0*/  FADD R14, R9, R14 ;  /* 0x0000000e090e7221 */ /* 0x000fe20000000000 */
[----:B--2---:R-:W-:-:S02]  /*1ed0*/  IMAD R2, R16, R23, RZ ;  /* 0x0000001710027224 */ /* 0x004fc400078e02ff */
[----:B------:R-:W-:Y:S01]  /*1ee0*/  @P1 FFMA.FTZ R14, R4, R13, +INF ;  /* 0x7f800000040e1423 */ /* 0x000fe2000001000d */
[----:B------:R-:W-:Y:S01]  /*1ef0*/  IMAD R4, R0, UR5, RZ ;  /* 0x0000000500047c24 */ /* 0x000fe2000f8e02ff */
[----:B------:R-:W-:Y:S01]  /*1f00*/  UIMAD.WIDE UR4, UR4, 0x2, URZ ;  /* 0x00000002040478a5 */ /* 0x000fe2000f8e02ff */
[----:B------:R-:W-:Y:S01]  /*1f10*/  FSETP.NEU.AND P1, PT, R8, RZ, PT ;  /* 0x000000ff0800720b */ /* 0x000fe20003f2d000 */
[----:B------:R-:W-:Y:S01]  /*1f20*/  IMAD R13, R12, R23, RZ ;  /* 0x000000170c0d7224 */ /* 0x000fe200078e02ff */
[----:B------:R-:W1:Y:S01]  /*1f30*/  LDS.64 R10, [R10] ;  /* 0x000000000a0a7984 */ /* 0x000e620000000a00 */
[C---:B------:R-:W-:Y:S01]  /*1f40*/  SHF.L.U32 R5, R4.reuse, 0x1, RZ ;  /* 0x0000000104057819 */ /* 0x040fe200000006ff */
[----:B------:R-:W-:Y:S01]  /*1f50*/  IMAD.HI R4, R4, 0x2, RZ ;  /* 0x0000000204047827 */ /* 0x000fe200078e02ff */
[----:B------:R-:W-:Y:S01]  /*1f60*/  LEA R9, R23, R2, 0x3 ;  /* 0x0000000217097211 */ /* 0x000fe200078e18ff */
[----:B------:R-:W2:Y:S01]  /*1f70*/  LDC.64 R20, c[0x0][0x3a0] ;  /* 0x0000e800ff147b82 */ /* 0x000ea20000000a00 */
[----:B0-----:R-:W-:Y:S01]  /*1f80*/  IADD3 R8, P3, P4, R5, UR7, R6 ;  /* 0x0000000705087c10 */ /* 0x001fe2000fc7e006 */
[----:B------:R-:W0:Y:S01]  /*1f90*/  LDCU UR7, c[0x0][0x3ec] ;  /* 0x00007d80ff0777ac */ /* 0x000e220008000800 */
[----:B------:R-:W-:-:S02]  /*1fa0*/  LEA R16, R23, R9, 0x3 ;  /* 0x0000000917107211 */ /* 0x000fc400078e18ff */
[----:B------:R-:W-:Y:S02]  /*1fb0*/  IADD3.X R17, PT, PT, R4, UR5, R7, P3, P4 ;  /* 0x0000000504117c10 */ /* 0x000fe40009fe8407 */
[CC--:B------:R-:W-:Y:S02]  /*1fc0*/  LEA R4, P5, R2.reuse, R8.reuse, 0x1 ;  /* 0x0000000802047211 */ /* 0x0c0fe400078a08ff */
[-C--:B------:R-:W-:Y:S02]  /*1fd0*/  LEA R12, P4, R13, R8.reuse, 0x1 ;  /* 0x000000080d0c7211 */ /* 0x080fe400078808ff */
[-C--:B------:R-:W-:Y:S02]  /*1fe0*/  LEA R6, P3, R9, R8.reuse, 0x1 ;  /* 0x0000000809067211 */ /* 0x080fe400078608ff */
[----:B------:R-:W-:Y:S02]  /*1ff0*/  LEA.HI.X.SX32 R5, R2, R17, 0x1, P5 ;  /* 0x0000001102057211 */ /* 0x000fe400028f0eff */
[----:B------:R-:W-:-:S02]  /*2000*/  LEA R8, P5, R16, R8, 0x1 ;  /* 0x0000000810087211 */ /* 0x000fc400078a08ff */
[-C--:B------:R-:W-:Y:S02]  /*2010*/  LEA.HI.X.SX32 R7, R9, R17.reuse, 0x1, P3 ;  /* 0x0000001109077211 */ /* 0x080fe400018f0eff */
[-C--:B------:R-:W-:Y:S01]  /*2020*/  LEA.HI.X.SX32 R9, R16, R17.reuse, 0x1, P5 ;  /* 0x0000001110097211 */ /* 0x080fe200028f0eff */
[----:B0-----:R-:W-:Y:S01]  /*2030*/  UIMAD UR4, UR6, UR7, URZ ;  /* 0x00000007060472a4 */ /* 0x001fe2000f8e02ff */
[----:B------:R-:W-:Y:S02]  /*2040*/  LEA.HI.X.SX32 R13, R13, R17, 0x1, P4 ;  /* 0x000000110d0d7211 */ /* 0x000fe400020f0eff */
[----:B------:R-:W-:Y:S01]  /*2050*/  FSEL R17, R14, -INF , P0 ;  /* 0xff8000000e117808 */ /* 0x000fe20000000000 */
[----:B------:R-:W-:Y:S01]  /*2060*/  USHF.L.U32 UR6, UR4, 0x2, URZ ;  /* 0x0000000204067899 */ /* 0x000fe200080006ff */
[----:B------:R-:W-:Y:S01]  /*2070*/  FSEL R2, R15, -INF , P1 ;  /* 0xff8000000f027808 */ /* 0x000fe20000800000 */
[----:B------:R-:W-:Y:S01]  /*2080*/  UIMAD.WIDE UR4, UR4, 0x4, URZ ;  /* 0x00000004040478a5 */ /* 0x000fe2000f8e02ff */
[C---:B------:R-:W-:Y:S01]  /*2090*/  SHF.L.U32 R15, R0.reuse, 0x2, RZ ;  /* 0x00000002000f7819 */ /* 0x040fe200000006ff */
[----:B------:R-:W-:Y:S01]  /*20a0*/  FFMA R48, R17, 0.69314718246459960938, R48 ;  /* 0x3f31721811307823 */ /* 0x000fe20000000030 */
[----:B------:R-:W-:-:S04]  /*20b0*/  IMAD.HI R0, R0, 0x4, RZ ;  /* 0x0000000400007827 */ /* 0x000fc800078e02ff */
[----:B------:R-:W-:Y:S01]  /*20c0*/  FFMA R49, R2, 0.69314718246459960938, R49 ;  /* 0x3f31721802317823 */ /* 0x000fe20000000031 */
[----:B--2---:R-:W-:Y:S02]  /*20d0*/  IADD3 R2, P0, P1, R15, UR6, R20 ;  /* 0x000000060f027c10 */ /* 0x004fe4000f91e014 */
[----:B-1----:R-:W-:Y:S01]  /*20e0*/  PRMT R18, R10, 0x7632, R18 ;  /* 0x000076320a127816 */ /* 0x002fe20000000012 */
[----:B------:R0:W-:Y:S04]  /*20f0*/  STG.E.U16 desc[UR10][R4.64], R10 ;  /* 0x0000000a04007986 */ /* 0x0001e8000c10150a */
[----:B------:R1:W-:Y:S04]  /*2100*/  STG.E.U16 desc[UR10][R6.64], R18 ;  /* 0x0000001206007986 */ /* 0x0003e8000c10150a */
[----:B------:R1:W-:Y:S01]  /*2110*/  STG.E.U16 desc[UR10][R8.64], R11 ;  /* 0x0000000b08007986 */ /* 0x0003e2000c10150a */
[----:B0-----:R-:W-:-:S02]  /*2120*/  PRMT R5, R11, 0x7632, R5 ;  /* 0x000076320b057816 */ /* 0x001fc40000000005 */
[----:B------:R-:W-:Y:S02]  /*2130*/  LOP3.LUT R4, R3, 0x78, RZ, 0xc0, !PT ;  /* 0x0000007803047812 */ /* 0x000fe400078ec0ff */
[----:B------:R-:W-:Y:S01]  /*2140*/  IADD3.X R3, PT, PT, R0, UR5, R21, P0, P1 ;  /* 0x0000000500037c10 */ /* 0x000fe200087e2415 */
[----:B------:R1:W-:Y:S01]  /*2150*/  STG.E.U16 desc[UR10][R12.64], R5 ;  /* 0x000000050c007986 */ /* 0x0003e2000c10150a */
[----:B------:R-:W-:Y:S06]  /*2160*/  BAR.SYNC.DEFER_BLOCKING 0x0 ;  /* 0x0000000000007b1d */ /* 0x000fec0000010000 */
[----:B------:R1:W-:Y:S02]  /*2170*/  STS.64 [R4+UR8], R48 ;  /* 0x0000003004007988 */ /* 0x0003e40008000a08 */
[----:B------:R-:W-:Y:S06]  /*2180*/  BAR.SYNC.DEFER_BLOCKING 0x0 ;  /* 0x0000000000007b1d */ /* 0x000fec0000010000 */
[----:B------:R-:W-:Y:S05]  /*2190*/  @P2 EXIT ;  /* 0x000000000000294d */ /* 0x000fea0003800000 */
[----:B------:R-:W0:Y:S04]  /*21a0*/  LDS R19, [R19] ;  /* 0x0000000013137984 */ /* 0x000e280000000800 */
[----:B0-----:R-:W-:Y:S01]  /*21b0*/  STG.E desc[UR10][R2.64], R19 ;  /* 0x0000001302007986 */ /* 0x001fe2000c10190a */
[----:B------:R-:W-:Y:S05]  /*21c0*/  EXIT ;  /* 0x000000000000794d */ /* 0x000fea0003800000 */
.L_x_2:
[----:B------:R-:W-:-:S00]  /*21d0*/  BRA `(.L_x_2) ;  /* 0xfffffffc00fc7947 */ /* 0x000fc0000383ffff */
[----:B------:R-:W-:-:S00]  /*21e0*/  NOP ;  /* 0x0000000000007918 */ /* 0x000fc00000000000 */
        /* <DEDUP_REMOVED lines=9> */
.L_x_3:


//--------------------- .nv.global.init           --------------------------
	.section	.nv.global.init,"aw",@progbits
.nv.global.init:
	.type		_$_str,@object
	.size		_$_str,(.L_0 - _$_str)
_$_str:
        /*0000*/ 	.byte	0x5f, 0x5f, 0x43, 0x55, 0x44, 0x41, 0x5f, 0x46, 0x54, 0x5a, 0x00
.L_0:


//--------------------- .nv.shared.attn_fwd       --------------------------
	.section	.nv.shared.attn_fwd,"aw",@nobits
	.sectionflags	@""
	.align	16
	.zero		1024


//--------------------- .nv.shared.reserved.0     --------------------------
	.section	.nv.shared.reserved.0,"aw",@nobits
	.weak		__nv_reservedSMEM_offset_0_alias
	.size		__nv_reservedSMEM_offset_0_alias, 0, 64
	.other		__nv_reservedSMEM_offset_0_alias,@"STO_CUDA_RESERVED_SHARED STV_DEFAULT"
__nv_reservedSMEM_offset_0_alias:
	.zero		0
	.zero		64


//--------------------- .nv.constant0.attn_fwd    --------------------------
	.section	.nv.constant0.attn_fwd,"a",@progbits
	.sectionflags	@""
	.align	4
.nv.constant0.attn_fwd:
	.zero		1032


//--------------------- SYMBOLS --------------------------

	.type		.nv.reservedSmem.offset0,@object
	.size		.nv.reservedSmem.offset0,0x4
	.type		.nv.reservedSmem.cap,@object
	.size		.nv.reservedSmem.cap,0x4
